	.target	sm_90a

	.elftype	@"ET_EXEC"


//--------------------- .note.nv.tkinfo           --------------------------
	.section	.note.nv.tkinfo,"",@"SHT_NOTE"
	.sectionflags	@"SHF_NOTE_NV_TKINFO"
	.tkinfo
        /*0018*/ 	.word	0x00000002
        /*0030*/ 	.string	""
        /*0030*/ 	.string	"ptxas"
        /*0030*/ 	.string	"Cuda compilation tools, release 13.0, V13.0.88"
        /*0030*/ 	.string	"Build cuda_13.0.r13.0/compiler.36424714_0"
        /*0030*/ 	.string	"-v  -suppress-debug-info  -lineinfo  -arch sm_90a "



//--------------------- .note.nv.cuinfo           --------------------------
	.section	.note.nv.cuinfo,"",@"SHT_NOTE"
	.sectionflags	@"SHF_NOTE_NV_CUINFO"
        /*0018*/ 	.short	0x0002
        /*001a*/ 	.short	0x005a
        /*001c*/ 	.short	0x0082
	.zero		2


//--------------------- .nv.info                  --------------------------
	.section	.nv.info,"",@"SHT_CUDA_INFO"
	.align	4


	//----- nvinfo : EIATTR_REGCOUNT
	.align		4
        /*0000*/ 	.byte	0x04, 0x2f
        /*0002*/ 	.short	(.L_1 - .L_0)
	.align		4
.L_0:
        /*0004*/ 	.word	index@(gluon_wgmma)
        /*0008*/ 	.word	0x000000ff


	//----- nvinfo : EIATTR_FRAME_SIZE
	.align		4
.L_1:
        /*000c*/ 	.byte	0x04, 0x11
        /*000e*/ 	.short	(.L_3 - .L_2)
	.align		4
.L_2:
        /*0010*/ 	.word	index@(gluon_wgmma)
        /*0014*/ 	.word	0x00000200


	//----- nvinfo : EIATTR_MIN_STACK_SIZE
	.align		4
.L_3:
        /*0018*/ 	.byte	0x04, 0x12
        /*001a*/ 	.short	(.L_5 - .L_4)
	.align		4
.L_4:
        /*001c*/ 	.word	index@(gluon_wgmma)
        /*0020*/ 	.word	0x00000200
.L_5:


//--------------------- .nv.compat                --------------------------
	.section	.nv.compat,"",@"SHT_CUDA_COMPAT_INFO"
	.align	4
        /*0000*/ 	.byte	0x02, 0x09, 0x01, 0x00, 0x02, 0x02, 0x04, 0x00, 0x02, 0x05, 0x05, 0x00, 0x03, 0x07, 0x01, 0x01
        /*0010*/ 	.byte	0x02, 0x03, 0x03, 0x00, 0x02, 0x06, 0x01, 0x00, 0x04, 0x0b, 0x08, 0x00, 0x00, 0x00, 0x00, 0x00
        /*0020*/ 	.byte	0x00, 0x00, 0x00, 0x00


//--------------------- .nv.info.gluon_wgmma      --------------------------
	.section	.nv.info.gluon_wgmma,"",@"SHT_CUDA_INFO"
	.sectionflags	@""
	.align	4


	//----- nvinfo : EIATTR_CUDA_API_VERSION
	.align		4
        /*0000*/ 	.byte	0x04, 0x37
        /*0002*/ 	.short	(.L_7 - .L_6)
.L_6:
        /*0004*/ 	.word	0x00000082


	//----- nvinfo : EIATTR_KPARAM_INFO
	.align		4
.L_7:
        /*0008*/ 	.byte	0x04, 0x17
        /*000a*/ 	.short	(.L_9 - .L_8)
.L_8:
        /*000c*/ 	.word	0x00000000
        /*0010*/ 	.short	0x000a
        /*0012*/ 	.short	0x0048
        /*0014*/ 	.byte	0x00, 0xf4, 0x21, 0x00


	//----- nvinfo : EIATTR_KPARAM_INFO
	.align		4
.L_9:
        /*0018*/ 	.byte	0x04, 0x17
        /*001a*/ 	.short	(.L_11 - .L_10)
.L_10:
        /*001c*/ 	.word	0x00000000
        /*0020*/ 	.short	0x0009
        /*0022*/ 	.short	0x0040
        /*0024*/ 	.byte	0x00, 0xf4, 0x21, 0x00


	//----- nvinfo : EIATTR_KPARAM_INFO
	.align		4
.L_11:
        /*0028*/ 	.byte	0x04, 0x17
        /*002a*/ 	.short	(.L_13 - .L_12)
.L_12:
        /*002c*/ 	.word	0x00000000
        /*0030*/ 	.short	0x0008
        /*0032*/ 	.short	0x0038
        /*0034*/ 	.byte	0x00, 0xf0, 0x21, 0x00


	//----- nvinfo : EIATTR_KPARAM_INFO
	.align		4
.L_13:
        /*0038*/ 	.byte	0x04, 0x17
        /*003a*/ 	.short	(.L_15 - .L_14)
.L_14:
        /*003c*/ 	.word	0x00000000
        /*0040*/ 	.short	0x0007
        /*0042*/ 	.short	0x0030
        /*0044*/ 	.byte	0x00, 0xf0, 0x21, 0x00


	//----- nvinfo : EIATTR_KPARAM_INFO
	.align		4
.L_15:
        /*0048*/ 	.byte	0x04, 0x17
        /*004a*/ 	.short	(.L_17 - .L_16)
.L_16:
        /*004c*/ 	.word	0x00000000
        /*0050*/ 	.short	0x0006
        /*0052*/ 	.short	0x0028
        /*0054*/ 	.byte	0x00, 0xf0, 0x21, 0x00


	//----- nvinfo : EIATTR_KPARAM_INFO
	.align		4
.L_17:
        /*0058*/ 	.byte	0x04, 0x17
        /*005a*/ 	.short	(.L_19 - .L_18)
.L_18:
        /*005c*/ 	.word	0x00000000
        /*0060*/ 	.short	0x0005
        /*0062*/ 	.short	0x0020
        /*0064*/ 	.byte	0x00, 0xf0, 0x11, 0x00


	//----- nvinfo : EIATTR_KPARAM_INFO
	.align		4
.L_19:
        /*0068*/ 	.byte	0x04, 0x17
        /*006a*/ 	.short	(.L_21 - .L_20)
.L_20:
        /*006c*/ 	.word	0x00000000
        /*0070*/ 	.short	0x0004
        /*0072*/ 	.short	0x001c
        /*0074*/ 	.byte	0x00, 0xf0, 0x11, 0x00


	//----- nvinfo : EIATTR_KPARAM_INFO
	.align		4
.L_21:
        /*0078*/ 	.byte	0x04, 0x17
        /*007a*/ 	.short	(.L_23 - .L_22)
.L_22:
        /*007c*/ 	.word	0x00000000
        /*0080*/ 	.short	0x0003
        /*0082*/ 	.short	0x0018
        /*0084*/ 	.byte	0x00, 0xf0, 0x11, 0x00


	//----- nvinfo : EIATTR_KPARAM_INFO
	.align		4
.L_23:
        /*0088*/ 	.byte	0x04, 0x17
        /*008a*/ 	.short	(.L_25 - .L_24)
.L_24:
        /*008c*/ 	.word	0x00000000
        /*0090*/ 	.short	0x0002
        /*0092*/ 	.short	0x0010
        /*0094*/ 	.byte	0x00, 0xf4, 0x21, 0x00


	//----- nvinfo : EIATTR_KPARAM_INFO
	.align		4
.L_25:
        /*0098*/ 	.byte	0x04, 0x17
        /*009a*/ 	.short	(.L_27 - .L_26)
.L_26:
        /*009c*/ 	.word	0x00000000
        /*00a0*/ 	.short	0x0001
        /*00a2*/ 	.short	0x0008
        /*00a4*/ 	.byte	0x00, 0xf4, 0x21, 0x00


	//----- nvinfo : EIATTR_KPARAM_INFO
	.align		4
.L_27:
        /*00a8*/ 	.byte	0x04, 0x17
        /*00aa*/ 	.short	(.L_29 - .L_28)
.L_28:
        /*00ac*/ 	.word	0x00000000
        /*00b0*/ 	.short	0x0000
        /*00b2*/ 	.short	0x0000
        /*00b4*/ 	.byte	0x00, 0xf4, 0x21, 0x00


	//----- nvinfo : EIATTR_SPARSE_MMA_MASK
	.align		4
.L_29:
        /*00b8*/ 	.byte	0x03, 0x50
        /*00ba*/ 	.short	0x0000


	//----- nvinfo : EIATTR_MAXREG_COUNT
	.align		4
        /*00bc*/ 	.byte	0x03, 0x1b
        /*00be*/ 	.short	0x00ff


	//----- nvinfo : EIATTR_NUM_BARRIERS
	.align		4
        /*00c0*/ 	.byte	0x02, 0x4c
        /*00c2*/ 	.byte	0x01
	.zero		1


	//----- nvinfo : EIATTR_ANNOTATIONS
	.align		4
        /*00c4*/ 	.byte	0x04, 0x55
        /*00c6*/ 	.short	(.L_31 - .L_30)


	//   ....[0]....
.L_30:
        /*00c8*/ 	.word	0x00000001
        /*00cc*/ 	.byte	0xa0, 0x10, 0x00, 0x00, 0x01, 0x00, 0x00, 0x00, 0xe0, 0x10, 0x00, 0x00, 0x01, 0x00, 0x00, 0x00
        /* <DEDUP_REMOVED lines=162> */
        /*0afc*/ 	.byte	0x10, 0x39, 0x00, 0x00, 0x01, 0x00, 0x00, 0x00, 0x30, 0x39, 0x00, 0x00


	//----- nvinfo : EIATTR_MERCURY_ISA_VERSION
	.align		4
.L_31:
        /*0b08*/ 	.byte	0x03, 0x5f
        /*0b0a*/ 	.short	0x0101


	//----- nvinfo : EIATTR_INT_WARP_WIDE_INSTR_OFFSETS
	.align		4
        /*0b0c*/ 	.byte	0x04, 0x31
        /*0b0e*/ 	.short	(.L_33 - .L_32)


	//   ....[0]....
.L_32:
        /*0b10*/ 	.word	0x00001b50


	//   ....[1]....
        /*0b14*/ 	.word	0x00001be0


	//   ....[2]....
        /*0b18*/ 	.word	0x00002850


	//   ....[3]....
        /*0b1c*/ 	.word	0x00002860


	//   ....[4]....
        /*0b20*/ 	.word	0x00002870


	//   ....[5]....
        /*0b24*/ 	.word	0x00002880


	//   ....[6]....
        /*0b28*/ 	.word	0x00003b90


	//   ....[7]....
        /*0b2c*/ 	.word	0x00003bb0


	//----- nvinfo : EIATTR_COOP_GROUP_MASK_REGIDS
	.align		4
.L_33:
        /*0b30*/ 	.byte	0x04, 0x29
        /*0b32*/ 	.short	(.L_35 - .L_34)


	//   ....[0]....
.L_34:
        /*0b34*/ 	.word	0xffffffff


	//   ....[1]....
        /*0b38*/ 	.word	0xffffffff


	//   ....[2]....
        /*0b3c*/ 	.word	0xffffffff


	//----- nvinfo : EIATTR_COOP_GROUP_INSTR_OFFSETS
	.align		4
.L_35:
        /*0b40*/ 	.byte	0x04, 0x28
        /*0b42*/ 	.short	(.L_37 - .L_36)


	//   ....[0]....
.L_36:
        /*0b44*/ 	.word	0x00000150


	//   ....[1]....
        /*0b48*/ 	.word	0x000006f0


	//   ....[2]....
        /*0b4c*/ 	.word	0x00000cc0


	//----- nvinfo : EIATTR_MBARRIER_INSTR_OFFSETS
	.align		4
.L_37:
        /*0b50*/ 	.byte	0x04, 0x39
        /*0b52*/ 	.short	(.L_39 - .L_38)


	//   ....[0]....
.L_38:
        /*0b54*/ 	.word	0x00001c80
        /*0b58*/ 	.word	0x000000ff
        /*0b5c*/ 	.word	0x00006000
        /*0b60*/ 	.short	0x0100
        /*0b62*/ 	.byte	0x08
	.zero		1


	//   ....[1]....
        /*0b64*/ 	.word	0x00002990
        /*0b68*/ 	.word	0x000000ff
        /*0b6c*/ 	.word	0x00006000
        /*0b70*/ 	.short	0x010a
        /*0b72*/ 	.byte	0x08
	.zero		1


	//   ....[2]....
        /*0b74*/ 	.word	0x000034c0
        /*0b78*/ 	.word	0x000000ff
        /*0b7c*/ 	.word	0x00006000
        /*0b80*/ 	.short	0x0108
        /*0b82*/ 	.byte	0x08
	.zero		1


	//   ....[3]....
        /*0b84*/ 	.word	0x00004b20
        /*0b88*/ 	.word	0x000000ff
        /*0b8c*/ 	.word	0x00006000
        /*0b90*/ 	.short	0x010a
        /*0b92*/ 	.byte	0x08
	.zero		1


	//----- nvinfo : EIATTR_NUM_MBARRIERS
	.align		4
.L_39:
        /*0b94*/ 	.byte	0x03, 0x38
        /*0b96*/ 	.short	0x0001


	//----- nvinfo : EIATTR_EXIT_INSTR_OFFSETS
	.align		4
        /*0b98*/ 	.byte	0x04, 0x1c
        /*0b9a*/ 	.short	(.L_41 - .L_40)


	//   ....[0]....
.L_40:
        /*0b9c*/ 	.word	0x00004b10


	//----- nvinfo : EIATTR_REQNTID
	.align		4
.L_41:
        /*0ba0*/ 	.byte	0x04, 0x10
        /*0ba2*/ 	.short	(.L_43 - .L_42)
.L_42:
        /*0ba4*/ 	.word	0x00000080
        /*0ba8*/ 	.word	0x00000001
        /*0bac*/ 	.word	0x00000001


	//----- nvinfo : EIATTR_CRS_STACK_SIZE
	.align		4
.L_43:
        /*0bb0*/ 	.byte	0x04, 0x1e
        /*0bb2*/ 	.short	(.L_45 - .L_44)
.L_44:
        /*0bb4*/ 	.word	0x00000000


	//----- nvinfo : EIATTR_CBANK_PARAM_SIZE
	.align		4
.L_45:
        /*0bb8*/ 	.byte	0x03, 0x19
        /*0bba*/ 	.short	0x0050


	//----- nvinfo : EIATTR_PARAM_CBANK
	.align		4
        /*0bbc*/ 	.byte	0x04, 0x0a
        /*0bbe*/ 	.short	(.L_47 - .L_46)
	.align		4
.L_46:
        /*0bc0*/ 	.word	index@(.nv.constant0.gluon_wgmma)
        /*0bc4*/ 	.short	0x0210
        /*0bc6*/ 	.short	0x0050


	//----- nvinfo : EIATTR_SW_WAR
	.align		4
.L_47:
        /*0bc8*/ 	.byte	0x04, 0x36
        /*0bca*/ 	.short	(.L_49 - .L_48)
.L_48:
        /*0bcc*/ 	.word	0x00000008
.L_49:


//--------------------- .nv.callgraph             --------------------------
	.section	.nv.callgraph,"",@"SHT_CUDA_CALLGRAPH"
	.align	4
	.sectionentsize	8
	.align		4
        /*0000*/ 	.word	0x00000000
	.align		4
        /*0004*/ 	.word	0xffffffff
	.align		4
        /*0008*/ 	.word	0x00000000
	.align		4
        /*000c*/ 	.word	0xfffffffe
	.align		4
        /*0010*/ 	.word	0x00000000
	.align		4
        /*0014*/ 	.word	0xfffffffd
	.align		4
        /*0018*/ 	.word	0x00000000
	.align		4
        /*001c*/ 	.word	0xfffffffc


//--------------------- .text.gluon_wgmma         --------------------------
	.section	.text.gluon_wgmma,"ax",@progbits
	.align	128
        .global         gluon_wgmma
        .type           gluon_wgmma,@function
        .size           gluon_wgmma,(.L_x_53 - gluon_wgmma)
        .other          gluon_wgmma,@"STO_CUDA_ENTRY STV_DEFAULT"
gluon_wgmma:
.text.gluon_wgmma:
[----:B------:R-:W1:Y:S01]  /*0000*/  LDC R1, c[0x0][0x28] ;  /* 0x00000a00ff017b82 */ /* 0x000e620000000800 */
[----:B------:R-:W2:Y:S07]  /*0010*/  S2R R7, SR_TID.X ;  /* 0x0000000000077919 */ /* 0x000eae0000002100 */
[----:B------:R-:W3:Y:S01]  /*0020*/  S2UR UR4, SR_CgaCtaId ;  /* 0x00000000000479c3 */ /* 0x000ee20000008800 */
[----:B------:R-:W-:Y:S01]  /*0030*/  UMOV UR8, 0x400 ;  /* 0x0000040000087882 */ /* 0x000fe20000000000 */
[----:B------:R-:W-:Y:S01]  /*0040*/  ULDC UR6, c[0x0][0xc] ;  /* 0x0000030000067ab9 */ /* 0x000fe20000000800 */
[----:B------:R-:W-:Y:S01]  /*0050*/  ULDC.64 UR48, c[0x0][0x250] ;  /* 0x0000940000307ab9 */ /* 0x000fe20000000a00 */
[----:B------:R-:W-:Y:S01]  /*0060*/  BSSY B0, `(.L_x_0) ;  /* 0x000001e000007945 */ /* 0x000fe20003800000 */
[----:B-1----:R-:W-:-:S03]  /*0070*/  VIADD R1, R1, 0xfffffe00 ;  /* 0xfffffe0001017836 */ /* 0x002fc60000000000 */
[----:B------:R-:W1:Y:S08]  /*0080*/  LDC R12, c[0x0][0x230] ;  /* 0x00008c00ff0c7b82 */ /* 0x000e700000000800 */
[----:B------:R-:W-:Y:S08]  /*0090*/  S2UR UR51, SR_CTAID.Y ;  /* 0x00000000003379c3 */ /* 0x000ff00000002600 */
[----:B------:R-:W4:Y:S01]  /*00a0*/  S2UR UR5, SR_CTAID.Z ;  /* 0x00000000000579c3 */ /* 0x000f220000002700 */
[----:B---3--:R-:W-:-:S03]  /*00b0*/  ULEA UR8, UR4, UR8, 0x18 ;  /* 0x0000000804087291 */ /* 0x008fc6000f8ec03f */
[----:B------:R-:W-:Y:S01]  /*00c0*/  ULDC UR4, c[0x0][0x10] ;  /* 0x0000040000047ab9 */ /* 0x000fe20000000800 */
[----:B--2---:R-:W-:-:S03]  /*00d0*/  LOP3.LUT R3, R7, 0x7f, RZ, 0xc0, !PT ;  /* 0x0000007f07037812 */ /* 0x004fc600078ec0ff */
[----:B------:R-:W2:Y:S01]  /*00e0*/  S2UR UR52, SR_CTAID.X ;  /* 0x00000000003479c3 */ /* 0x000ea20000002500 */
[----:B-1----:R-:W-:Y:S01]  /*00f0*/  VIADD R6, R12, 0xffffffff ;  /* 0xffffffff0c067836 */ /* 0x002fe20000000000 */
[C---:B------:R-:W-:Y:S02]  /*0100*/  ISETP.GE.U32.AND P0, PT, R3.reuse, 0x20, PT ;  /* 0x000000200300780c */ /* 0x040fe40003f06070 */
[C---:B------:R-:W-:Y:S02]  /*0110*/  ISETP.NE.U32.AND P2, PT, R3.reuse, RZ, PT ;  /* 0x000000ff0300720c */ /* 0x040fe40003f45070 */
[----:B------:R-:W-:Y:S02]  /*0120*/  LEA R2, R3, UR8, 0x2 ;  /* 0x0000000803027c11 */ /* 0x000fe4000f8e10ff */
[----:B------:R-:W1:Y:S07]  /*0130*/  LDC R8, c[0x0][0x228] ;  /* 0x00008a00ff087b82 */ /* 0x000e6e0000000800 */
[----:B------:R3:W-:Y:S01]  /*0140*/  @!P0 STS [R2], RZ ;  /* 0x000000ff02008388 */ /* 0x0007e20000000800 */
[----:B------:R-:W-:-:S03]  /*0150*/  NOP ;  /* 0x0000000000007918 */ /* 0x000fc60000000000 */
[----:B------:R3:W-:Y:S01]  /*0160*/  @!P2 STS [UR8+0x20], R6 ;  /* 0x00002006ff00a988 */ /* 0x0007e20008000808 */
[----:B----4-:R-:W-:-:S04]  /*0170*/  UIMAD UR4, UR5, UR4, UR51 ;  /* 0x00000004050472a4 */ /* 0x010fc8000f8e0233 */
[----:B--2---:R-:W-:-:S04]  /*0180*/  UIMAD UR4, UR4, UR6, UR52 ;  /* 0x00000006040472a4 */ /* 0x004fc8000f8e0234 */
[----:B------:R-:W-:Y:S01]  /*0190*/  UIMAD UR4, UR4, 0x180, URZ ;  /* 0x00000180040478a4 */ /* 0x000fe2000f8e023f */
[----:B-1----:R-:W-:-:S03]  /*01a0*/  VIADD R8, R8, 0xffffffff ;  /* 0xffffffff08087836 */ /* 0x002fc60000000000 */
[----:B------:R-:W-:-:S04]  /*01b0*/  UIADD3 UR16, UP0, UR4, UR48, URZ ;  /* 0x0000003004107290 */ /* 0x000fc8000ff1e03f */
[----:B------:R-:W-:Y:S01]  /*01c0*/  ULEA.HI.X.SX32 UR17, UR4, UR49, 0x1, UP0 ;  /* 0x0000003104117291 */ /* 0x000fe200080f0e3f */
[----:B---3--:R-:W-:Y:S11]  /*01d0*/  @P2 BRA `(.L_x_1) ;  /* 0x0000000000182947 */ /* 0x008ff60003800000 */
[----:B------:R-:W1:Y:S01]  /*01e0*/  LDS R0, [UR8+0x8] ;  /* 0x00000808ff007984 */ /* 0x000e620008000800 */
[----:B------:R-:W2:Y:S01]  /*01f0*/  LDC.64 R10, c[0x0][0x210] ;  /* 0x00008400ff0a7b82 */ /* 0x000ea20000000a00 */
[----:B------:R-:W-:Y:S02]  /*0200*/  IMAD.MOV.U32 R5, RZ, RZ, 0x70 ;  /* 0x00000070ff057424 */ /* 0x000fe400078e00ff */
[----:B--2---:R2:W-:Y:S03]  /*0210*/  STS.64 [UR8], R10 ;  /* 0x0000000aff007988 */ /* 0x0045e60008000a08 */
[----:B-1----:R-:W-:-:S05]  /*0220*/  LOP3.LUT R0, R0, 0x10, R5, 0xd8, !PT ;  /* 0x0000001000007812 */ /* 0x002fca00078ed805 */
[----:B------:R2:W-:Y:S02]  /*0230*/  STS [UR8+0x8], R0 ;  /* 0x00000800ff007988 */ /* 0x0005e40008000808 */
.L_x_1:
[----:B------:R-:W-:Y:S05]  /*0240*/  BSYNC B0 ;  /* 0x0000000000007941 */ /* 0x000fea0003800000 */
.L_x_0:
[----:B------:R-:W-:Y:S04]  /*0250*/  BSSY B0, `(.L_x_2) ;  /* 0x000000a000007945 */ /* 0x000fe80003800000 */
[----:B------:R-:W-:Y:S05]  /*0260*/  @P2 BRA `(.L_x_3) ;  /* 0x0000000000202947 */ /* 0x000fea0003800000 */
[----:B--2---:R-:W1:Y:S01]  /*0270*/  LDS R0, [UR8+0x34] ;  /* 0x00003408ff007984 */ /* 0x004e620008000800 */
[----:B------:R-:W-:Y:S02]  /*0280*/  IMAD.MOV.U32 R5, RZ, RZ, 0x3f000000 ;  /* 0x3f000000ff057424 */ /* 0x000fe400078e00ff */
[----:B------:R-:W-:Y:S01]  /*0290*/  @!P2 IMAD.MOV.U32 R4, RZ, RZ, 0xff ;  /* 0x000000ffff04a424 */ /* 0x000fe200078e00ff */
[----:B------:R-:W2:Y:S02]  /*02a0*/  @!P2 LDS R9, [UR8+0x38] ;  /* 0x00003808ff09a984 */ /* 0x000ea40008000800 */
[----:B-1----:R-:W-:Y:S02]  /*02b0*/  LOP3.LUT R0, R0, 0xff000000, R5, 0xb8, !PT ;  /* 0xff00000000007812 */ /* 0x002fe400078eb805 */
[----:B--2---:R-:W-:-:S03]  /*02c0*/  @!P2 LOP3.LUT R4, R9, 0xff, R4, 0xb8, !PT ;  /* 0x000000ff0904a812 */ /* 0x004fc600078eb804 */
[----:B------:R1:W-:Y:S04]  /*02d0*/  STS [UR8+0x34], R0 ;  /* 0x00003400ff007988 */ /* 0x0003e80008000808 */
[----:B------:R1:W-:Y:S02]  /*02e0*/  @!P2 STS [UR8+0x38], R4 ;  /* 0x00003804ff00a988 */ /* 0x0003e40008000808 */
.L_x_3:
[----:B------:R-:W-:Y:S05]  /*02f0*/  BSYNC B0 ;  /* 0x0000000000007941 */ /* 0x000fea0003800000 */
.L_x_2:
[----:B------:R-:W-:Y:S04]  /*0300*/  BSSY B0, `(.L_x_4) ;  /* 0x000000a000007945 */ /* 0x000fe80003800000 */
[----:B------:R-:W-:Y:S05]  /*0310*/  @P2 BRA `(.L_x_5) ;  /* 0x0000000000202947 */ /* 0x000fea0003800000 */
[----:B-12---:R-:W1:Y:S01]  /*0320*/  LDS R0, [UR8+0x1c] ;  /* 0x00001c08ff007984 */ /* 0x006e620008000800 */
[----:B------:R-:W2:Y:S03]  /*0330*/  LDC.64 R10, c[0x0][0x238] ;  /* 0x00008e00ff0a7b82 */ /* 0x000ea60000000a00 */
[----:B------:R3:W-:Y:S01]  /*0340*/  STS [UR8+0x24], R8 ;  /* 0x00002408ff007988 */ /* 0x0007e20008000808 */
[--C-:B--2---:R-:W-:Y:S02]  /*0350*/  SHF.R.U32.HI R5, RZ, 0x4, R11.reuse ;  /* 0x00000004ff057819 */ /* 0x104fe4000001160b */
[----:B------:R-:W-:-:S05]  /*0360*/  SHF.R.U64 R4, R10, 0x4, R11 ;  /* 0x000000040a047819 */ /* 0x000fca000000120b */
[----:B------:R3:W-:Y:S01]  /*0370*/  STS [UR8+0xc], R4 ;  /* 0x00000c04ff007988 */ /* 0x0007e20008000808 */
[----:B-1----:R-:W-:-:S05]  /*0380*/  LOP3.LUT R0, R0, 0xf, R5, 0xb8, !PT ;  /* 0x0000000f00007812 */ /* 0x002fca00078eb805 */
[----:B------:R3:W-:Y:S02]  /*0390*/  STS [UR8+0x1c], R0 ;  /* 0x00001c00ff007988 */ /* 0x0007e40008000808 */
.L_x_5:
[----:B------:R-:W-:Y:S05]  /*03a0*/  BSYNC B0 ;  /* 0x0000000000007941 */ /* 0x000fea0003800000 */
.L_x_4:
[----:B------:R-:W-:Y:S04]  /*03b0*/  BSSY B1, `(.L_x_6) ;  /* 0x000001e000017945 */ /* 0x000fe80003800000 */
[----:B------:R-:W-:Y:S01]  /*03c0*/  BSSY B0, `(.L_x_7) ;  /* 0x0000019000007945 */ /* 0x000fe20003800000 */
[----:B-123--:R-:W-:-:S03]  /*03d0*/  IMAD.MOV.U32 R0, RZ, RZ, RZ ;  /* 0x000000ffff007224 */ /* 0x00efc600078e00ff */
[----:B------:R-:W-:Y:S05]  /*03e0*/  @P2 BRA `(.L_x_8) ;  /* 0x00000000001c2947 */ /* 0x000fea0003800000 */
[----:B------:R-:W1:Y:S02]  /*03f0*/  LDS R4, [UR8+0x34] ;  /* 0x00003408ff047984 */ /* 0x000e640008000800 */
[----:B-1----:R-:W-:-:S05]  /*0400*/  LOP3.LUT R4, R4, 0x7, RZ, 0xb8, !PT ;  /* 0x0000000704047812 */ /* 0x002fca00078eb8ff */
[----:B------:R1:W-:Y:S01]  /*0410*/  STS [UR8+0x34], R4 ;  /* 0x00003404ff007988 */ /* 0x0003e20008000808 */
[----:B------:R-:W-:Y:S05]  /*0420*/  @P2 BRA `(.L_x_9) ;  /* 0x00000000001c2947 */ /* 0x000fea0003800000 */
[----:B-1----:R-:W1:Y:S02]  /*0430*/  LDS R4, [UR8+0x34] ;  /* 0x00003408ff047984 */ /* 0x002e640008000800 */
[----:B-1----:R-:W-:-:S05]  /*0440*/  LOP3.LUT R4, R4, 0x38, RZ, 0xb8, !PT ;  /* 0x0000003804047812 */ /* 0x002fca00078eb8ff */
[----:B------:R1:W-:Y:S02]  /*0450*/  STS [UR8+0x34], R4 ;  /* 0x00003404ff007988 */ /* 0x0003e40008000808 */
.L_x_8:
[----:B------:R-:W-:Y:S05]  /*0460*/  @P2 BRA `(.L_x_10) ;  /* 0x00000000001c2947 */ /* 0x000fea0003800000 */
[----:B-1----:R-:W1:Y:S02]  /*0470*/  LDS R4, [UR8+0x8] ;  /* 0x00000808ff047984 */ /* 0x002e640008000800 */
[----:B-1----:R-:W-:-:S05]  /*0480*/  LOP3.LUT R4, R4, 0x780, RZ, 0xb8, !PT ;  /* 0x0000078004047812 */ /* 0x002fca00078eb8ff */
[----:B------:R2:W-:Y:S02]  /*0490*/  STS [UR8+0x8], R4 ;  /* 0x00000804ff007988 */ /* 0x0005e40008000808 */
.L_x_9:
[----:B------:R-:W-:Y:S05]  /*04a0*/  @P2 BRA `(.L_x_11) ;  /* 0x0000000000282947 */ /* 0x000fea0003800000 */
[----:B-12---:R-:W1:Y:S02]  /*04b0*/  LDS R4, [UR8+0x8] ;  /* 0x00000808ff047984 */ /* 0x006e640008000800 */
[----:B-1----:R-:W-:-:S05]  /*04c0*/  LOP3.LUT R4, R4, 0x1800, RZ, 0xb8, !PT ;  /* 0x0000180004047812 */ /* 0x002fca00078eb8ff */
[----:B------:R2:W-:Y:S02]  /*04d0*/  STS [UR8+0x8], R4 ;  /* 0x00000804ff007988 */ /* 0x0005e40008000808 */
.L_x_10:
[----:B------:R-:W-:Y:S05]  /*04e0*/  @P2 BREAK B0 ;  /* 0x0000000000002942 */ /* 0x000fea0003800000 */
[----:B------:R-:W-:Y:S05]  /*04f0*/  @P2 BRA `(.L_x_12) ;  /* 0x0000000000242947 */ /* 0x000fea0003800000 */
[----:B------:R-:W3:Y:S01]  /*0500*/  LDS R5, [UR8+0x8] ;  /* 0x00000808ff057984 */ /* 0x000ee20008000800 */
[----:B-12---:R-:W-:-:S05]  /*0510*/  IMAD.MOV.U32 R4, RZ, RZ, 0x6000 ;  /* 0x00006000ff047424 */ /* 0x006fca00078e00ff */
[----:B---3--:R-:W-:-:S04]  /*0520*/  LOP3.LUT R4, R5, 0x4000, R4, 0xd8, !PT ;  /* 0x0000400005047812 */ /* 0x008fc800078ed804 */
[----:B------:R-:W-:-:S05]  /*0530*/  LOP3.LUT R4, R4, 0x400000, RZ, 0xb8, !PT ;  /* 0x0040000004047812 */ /* 0x000fca00078eb8ff */
[----:B------:R3:W-:Y:S02]  /*0540*/  STS [UR8+0x8], R4 ;  /* 0x00000804ff007988 */ /* 0x0007e40008000808 */
.L_x_11:
[----:B------:R-:W-:Y:S05]  /*0550*/  BSYNC B0 ;  /* 0x0000000000007941 */ /* 0x000fea0003800000 */
.L_x_7:
[----:B-123--:R-:W1:Y:S02]  /*0560*/  @!P2 LDS R4, [UR8+0x8] ;  /* 0x00000808ff04a984 */ /* 0x00ee640008000800 */
[----:B-1----:R-:W-:-:S05]  /*0570*/  @!P2 LOP3.LUT R4, R4, 0x8000, RZ, 0xb8, !PT ;  /* 0x000080000404a812 */ /* 0x002fca00078eb8ff */
[----:B------:R3:W-:Y:S02]  /*0580*/  @!P2 STS [UR8+0x8], R4 ;  /* 0x00000804ff00a988 */ /* 0x0007e40008000808 */
.L_x_12:
[----:B------:R-:W-:Y:S05]  /*0590*/  BSYNC B1 ;  /* 0x0000000000017941 */ /* 0x000fea0003800000 */
.L_x_6:
[----:B------:R-:W-:Y:S05]  /*05a0*/  WARPSYNC.ALL ;  /* 0x0000000000007948 */ /* 0x000fea0003800000 */
[----:B------:R-:W-:Y:S05]  /*05b0*/  @P0 BRA `(.L_x_13) ;  /* 0x0000000000280947 */ /* 0x000fea0003800000 */
[----:B-123--:R-:W1:Y:S01]  /*05c0*/  S2R R4, SR_LANEID ;  /* 0x0000000000047919 */ /* 0x00ee620000000000 */
[----:B------:R-:W-:Y:S05]  /*05d0*/  WARPSYNC.ALL ;  /* 0x0000000000007948 */ /* 0x000fea0003800000 */
[----:B-1----:R-:W-:-:S05]  /*05e0*/  IMAD.SHL.U32 R9, R4, 0x4, RZ ;  /* 0x0000000404097824 */ /* 0x002fca00078e00ff */
[----:B------:R-:W1:Y:S01]  /*05f0*/  LDS R11, [R9+UR8] ;  /* 0x00000008090b7984 */ /* 0x000e620008000800 */
[----:B------:R-:W-:-:S05]  /*0600*/  IADD3 R4, P1, R9, UR16, RZ ;  /* 0x0000001009047c10 */ /* 0x000fca000ff3e0ff */
[----:B------:R-:W-:-:S05]  /*0610*/  IMAD.X R5, RZ, RZ, UR17, P1 ;  /* 0x00000011ff057e24 */ /* 0x000fca00088e06ff */
[----:B-1----:R4:W5:Y:S01]  /*0620*/  ATOMG.E.EXCH.STRONG.GPU PT, RZ, [R4], R11 ;  /* 0x0000000b04ff73a8 */ /* 0x00296200041ee100 */
[----:B------:R-:W-:-:S04]  /*0630*/  DEPBAR {5,4,3,2,1,0} ;  /* 0x0000003f0000791a */ /* 0x000fc80000000000 */
[----:B------:R4:W-:Y:S01]  /*0640*/  UTMACCTL.IV [UR16] ;  /* 0x00000000100079b9 */ /* 0x0009e20008000000 */
[----:B------:R-:W-:Y:S01]  /*0650*/  NOP ;  /* 0x0000000000007918 */ /* 0x000fe20000000000 */
.L_x_13:
[----:B------:R-:W-:Y:S05]  /*0660*/  @P0 BRA `(.L_x_14) ;  /* 0x00000000000c0947 */ /* 0x000fea0003800000 */
[----:B------:R0:W-:Y:S01]  /*0670*/  UTMACMDFLUSH ;  /* 0x00000000000079b7 */ /* 0x0001e20000000000 */
[----:B------:R-:W-:Y:S05]  /*0680*/  @P0 BRA `(.L_x_14) ;  /* 0x0000000000040947 */ /* 0x000fea0003800000 */
[----:B------:R-:W-:-:S04]  /*0690*/  DEPBAR.LE SB0, 0x0 ;  /* 0x000080000000791a */ /* 0x000fc80000000000 */
.L_x_14:
[----:B------:R-:W-:Y:S05]  /*06a0*/  WARPSYNC.ALL ;  /* 0x0000000000007948 */ /* 0x000fea0003800000 */
[----:B-----5:R-:W-:Y:S06]  /*06b0*/  BAR.SYNC.DEFER_BLOCKING 0x0 ;  /* 0x0000000000007b1d */ /* 0x020fec0000010000 */
[----:B------:R-:W-:Y:S02]  /*06c0*/  BSSY B1, `(.L_x_15) ;  /* 0x000000b000017945 */ /* 0x000fe40003800000 */
[----:B------:R-:W-:Y:S06]  /*06d0*/  BAR.SYNC.DEFER_BLOCKING 0x0 ;  /* 0x0000000000007b1d */ /* 0x000fec0000010000 */
[----:B------:R1:W-:Y:S01]  /*06e0*/  @!P0 STS [R2], RZ ;  /* 0x000000ff02008388 */ /* 0x0003e20000000800 */
[----:B------:R-:W-:Y:S01]  /*06f0*/  NOP ;  /* 0x0000000000007918 */ /* 0x000fe20000000000 */
[----:B------:R-:W-:Y:S05]  /*0700*/  @P2 BRA `(.L_x_16) ;  /* 0x0000000000182947 */ /* 0x000fea0003800000 */
[----:B-1234-:R-:W1:Y:S01]  /*0710*/  LDS R4, [UR8+0x8] ;  /* 0x00000808ff047984 */ /* 0x01ee620008000800 */
[----:B------:R-:W2:Y:S01]  /*0720*/  LDC.64 R10, c[0x0][0x218] ;  /* 0x00008600ff0a7b82 */ /* 0x000ea20000000a00 */
[----:B------:R-:W-:Y:S02]  /*0730*/  IMAD.MOV.U32 R5, RZ, RZ, 0x70 ;  /* 0x00000070ff057424 */ /* 0x000fe400078e00ff */
[----:B--2---:R2:W-:Y:S03]  /*0740*/  STS.64 [UR8], R10 ;  /* 0x0000000aff007988 */ /* 0x0045e60008000a08 */
[----:B-1----:R-:W-:-:S05]  /*0750*/  LOP3.LUT R4, R4, 0x10, R5, 0xd8, !PT ;  /* 0x0000001004047812 */ /* 0x002fca00078ed805 */
[----:B------:R2:W-:Y:S02]  /*0760*/  STS [UR8+0x8], R4 ;  /* 0x00000804ff007988 */ /* 0x0005e40008000808 */
.L_x_16:
[----:B----4-:R-:W-:Y:S05]  /*0770*/  BSYNC B1 ;  /* 0x0000000000017941 */ /* 0x010fea0003800000 */
.L_x_15:
[----:B------:R-:W-:Y:S04]  /*0780*/  BSSY B2, `(.L_x_17) ;  /* 0x000000f000027945 */ /* 0x000fe80003800000 */
[----:B------:R-:W-:Y:S04]  /*0790*/  BSSY B1, `(.L_x_18) ;  /* 0x000000c000017945 */ /* 0x000fe80003800000 */
[----:B------:R-:W-:Y:S05]  /*07a0*/  @P2 BRA `(.L_x_19) ;  /* 0x0000000000282947 */ /* 0x000fea0003800000 */
[----:B-123--:R-:W1:Y:S01]  /*07b0*/  LDS R4, [UR8+0x34] ;  /* 0x00003408ff047984 */ /* 0x00ee620008000800 */
[----:B------:R-:W-:Y:S01]  /*07c0*/  IMAD.MOV.U32 R5, RZ, RZ, 0x3f000000 ;  /* 0x3f000000ff057424 */ /* 0x000fe200078e00ff */
[----:B------:R-:W-:Y:S05]  /*07d0*/  @P2 BREAK B1 ;  /* 0x0000000000012942 */ /* 0x000fea0003800000 */
[----:B-1----:R-:W-:-:S05]  /*07e0*/  LOP3.LUT R4, R4, 0xff000000, R5, 0xb8, !PT ;  /* 0xff00000004047812 */ /* 0x002fca00078eb805 */
[----:B------:R1:W-:Y:S01]  /*07f0*/  STS [UR8+0x34], R4 ;  /* 0x00003404ff007988 */ /* 0x0003e20008000808 */
[----:B------:R-:W-:Y:S05]  /*0800*/  @P2 BRA `(.L_x_20) ;  /* 0x0000000000182947 */ /* 0x000fea0003800000 */
[----:B------:R-:W2:Y:S01]  /*0810*/  LDS R5, [UR8+0x38] ;  /* 0x00003808ff057984 */ /* 0x000ea20008000800 */
[----:B-1----:R-:W-:-:S05]  /*0820*/  IMAD.MOV.U32 R4, RZ, RZ, 0x7f ;  /* 0x0000007fff047424 */ /* 0x002fca00078e00ff */
[----:B--2---:R-:W-:-:S05]  /*0830*/  LOP3.LUT R4, R5, 0xff, R4, 0xb8, !PT ;  /* 0x000000ff05047812 */ /* 0x004fca00078eb804 */
[----:B------:R4:W-:Y:S02]  /*0840*/  STS [UR8+0x38], R4 ;  /* 0x00003804ff007988 */ /* 0x0009e40008000808 */
.L_x_19:
[----:B------:R-:W-:Y:S05]  /*0850*/  BSYNC B1 ;  /* 0x0000000000017941 */ /* 0x000fea0003800000 */
.L_x_18:
[----:B------:R1:W-:Y:S02]  /*0860*/  @!P2 STS [UR8+0x20], R6 ;  /* 0x00002006ff00a988 */ /* 0x0003e40008000808 */
.L_x_20:
[----:B------:R-:W-:Y:S05]  /*0870*/  BSYNC B2 ;  /* 0x0000000000027941 */ /* 0x000fea0003800000 */
.L_x_17:
[----:B------:R-:W-:Y:S05]  /*0880*/  WARPSYNC.ALL ;  /* 0x0000000000007948 */ /* 0x000fea0003800000 */
[----:B-1----:R-:W1:Y:S01]  /*0890*/  LDC R6, c[0x0][0x22c] ;  /* 0x00008b00ff067b82 */ /* 0x002e620000000800 */
[----:B------:R-:W-:Y:S01]  /*08a0*/  BSSY B2, `(.L_x_21) ;  /* 0x000000b000027945 */ /* 0x000fe20003800000 */
[----:B-1----:R-:W-:-:S03]  /*08b0*/  VIADD R6, R6, 0xffffffff ;  /* 0xffffffff06067836 */ /* 0x002fc60000000000 */
[----:B------:R-:W-:Y:S05]  /*08c0*/  @P2 BRA `(.L_x_22) ;  /* 0x0000000000202947 */ /* 0x000fea0003800000 */
[----:B--234-:R-:W1:Y:S01]  /*08d0*/  LDS R4, [UR8+0x1c] ;  /* 0x00001c08ff047984 */ /* 0x01ce620008000800 */
[----:B------:R-:W2:Y:S03]  /*08e0*/  LDC.64 R10, c[0x0][0x240] ;  /* 0x00009000ff0a7b82 */ /* 0x000ea60000000a00 */
[----:B------:R3:W-:Y:S01]  /*08f0*/  STS [UR8+0x24], R6 ;  /* 0x00002406ff007988 */ /* 0x0007e20008000808 */
[--C-:B--2---:R-:W-:Y:S02]  /*0900*/  SHF.R.U32.HI R9, RZ, 0x4, R11.reuse ;  /* 0x00000004ff097819 */ /* 0x104fe4000001160b */
[----:B------:R-:W-:-:S05]  /*0910*/  SHF.R.U64 R5, R10, 0x4, R11 ;  /* 0x000000040a057819 */ /* 0x000fca000000120b */
[----:B------:R3:W-:Y:S01]  /*0920*/  STS [UR8+0xc], R5 ;  /* 0x00000c05ff007988 */ /* 0x0007e20008000808 */
[----:B-1----:R-:W-:-:S05]  /*0930*/  LOP3.LUT R4, R4, 0xf, R9, 0xb8, !PT ;  /* 0x0000000f04047812 */ /* 0x002fca00078eb809 */
[----:B------:R3:W-:Y:S02]  /*0940*/  STS [UR8+0x1c], R4 ;  /* 0x00001c04ff007988 */ /* 0x0007e40008000808 */
.L_x_22:
[----:B------:R-:W-:Y:S05]  /*0950*/  BSYNC B2 ;  /* 0x0000000000027941 */ /* 0x000fea0003800000 */
.L_x_21:
[----:B------:R-:W-:Y:S04]  /*0960*/  BSSY B3, `(.L_x_23) ;  /* 0x000001d000037945 */ /* 0x000fe80003800000 */
[----:B------:R-:W-:Y:S04]  /*0970*/  BSSY B2, `(.L_x_24) ;  /* 0x0000018000027945 */ /* 0x000fe80003800000 */
[----:B------:R-:W-:Y:S05]  /*0980*/  @P2 BRA `(.L_x_25) ;  /* 0x00000000001c2947 */ /* 0x000fea0003800000 */
[----:B--234-:R-:W1:Y:S02]  /*0990*/  LDS R4, [UR8+0x34] ;  /* 0x00003408ff047984 */ /* 0x01ce640008000800 */
[----:B-1----:R-:W-:-:S05]  /*09a0*/  LOP3.LUT R4, R4, 0x7, RZ, 0xb8, !PT ;  /* 0x0000000704047812 */ /* 0x002fca00078eb8ff */
[----:B------:R1:W-:Y:S01]  /*09b0*/  STS [UR8+0x34], R4 ;  /* 0x00003404ff007988 */ /* 0x0003e20008000808 */
[----:B------:R-:W-:Y:S05]  /*09c0*/  @P2 BRA `(.L_x_26) ;  /* 0x00000000001c2947 */ /* 0x000fea0003800000 */
[----:B-1----:R-:W1:Y:S02]  /*09d0*/  LDS R4, [UR8+0x34] ;  /* 0x00003408ff047984 */ /* 0x002e640008000800 */
[----:B-1----:R-:W-:-:S05]  /*09e0*/  LOP3.LUT R4, R4, 0x38, RZ, 0xb8, !PT ;  /* 0x0000003804047812 */ /* 0x002fca00078eb8ff */
[----:B------:R1:W-:Y:S02]  /*09f0*/  STS [UR8+0x34], R4 ;  /* 0x00003404ff007988 */ /* 0x0003e40008000808 */
.L_x_25:
[----:B------:R-:W-:Y:S05]  /*0a00*/  @P2 BRA `(.L_x_27) ;  /* 0x00000000001c2947 */ /* 0x000fea0003800000 */
[----:B-1234-:R-:W1:Y:S02]  /*0a10*/  LDS R4, [UR8+0x8] ;  /* 0x00000808ff047984 */ /* 0x01ee640008000800 */
[----:B-1----:R-:W-:-:S05]  /*0a20*/  LOP3.LUT R4, R4, 0x780, RZ, 0xb8, !PT ;  /* 0x0000078004047812 */ /* 0x002fca00078eb8ff */
[----:B------:R2:W-:Y:S02]  /*0a30*/  STS [UR8+0x8], R4 ;  /* 0x00000804ff007988 */ /* 0x0005e40008000808 */
.L_x_26:
[----:B------:R-:W-:Y:S05]  /*0a40*/  @P2 BRA `(.L_x_28) ;  /* 0x0000000000282947 */ /* 0x000fea0003800000 */
[----:B-12---:R-:W1:Y:S02]  /*0a50*/  LDS R4, [UR8+0x8] ;  /* 0x00000808ff047984 */ /* 0x006e640008000800 */
[----:B-1----:R-:W-:-:S05]  /*0a60*/  LOP3.LUT R4, R4, 0x1800, RZ, 0xb8, !PT ;  /* 0x0000180004047812 */ /* 0x002fca00078eb8ff */
[----:B------:R1:W-:Y:S02]  /*0a70*/  STS [UR8+0x8], R4 ;  /* 0x00000804ff007988 */ /* 0x0003e40008000808 */
.L_x_27:
[----:B------:R-:W-:Y:S05]  /*0a80*/  @P2 BREAK B2 ;  /* 0x0000000000022942 */ /* 0x000fea0003800000 */
[----:B------:R-:W-:Y:S05]  /*0a90*/  @P2 BRA `(.L_x_29) ;  /* 0x0000000000242947 */ /* 0x000fea0003800000 */
[----:B-1234-:R-:W1:Y:S01]  /*0aa0*/  LDS R4, [UR8+0x8] ;  /* 0x00000808ff047984 */ /* 0x01ee620008000800 */
[----:B------:R-:W-:-:S05]  /*0ab0*/  IMAD.MOV.U32 R5, RZ, RZ, 0x6000 ;  /* 0x00006000ff057424 */ /* 0x000fca00078e00ff */
[----:B-1----:R-:W-:-:S04]  /*0ac0*/  LOP3.LUT R4, R4, 0x4000, R5, 0xd8, !PT ;  /* 0x0000400004047812 */ /* 0x002fc800078ed805 */
[----:B------:R-:W-:-:S05]  /*0ad0*/  LOP3.LUT R4, R4, 0x400000, RZ, 0xb8, !PT ;  /* 0x0040000004047812 */ /* 0x000fca00078eb8ff */
[----:B------:R3:W-:Y:S02]  /*0ae0*/  STS [UR8+0x8], R4 ;  /* 0x00000804ff007988 */ /* 0x0007e40008000808 */
.L_x_28:
[----:B------:R-:W-:Y:S05]  /*0af0*/  BSYNC B2 ;  /* 0x0000000000027941 */ /* 0x000fea0003800000 */
.L_x_24:
[----:B-123--:R-:W1:Y:S02]  /*0b00*/  @!P2 LDS R4, [UR8+0x8] ;  /* 0x00000808ff04a984 */ /* 0x00ee640008000800 */
[----:B-1----:R-:W-:-:S05]  /*0b10*/  @!P2 LOP3.LUT R4, R4, 0x8000, RZ, 0xb8, !PT ;  /* 0x000080000404a812 */ /* 0x002fca00078eb8ff */
[----:B------:R1:W-:Y:S02]  /*0b20*/  @!P2 STS [UR8+0x8], R4 ;  /* 0x00000804ff00a988 */ /* 0x0003e40008000808 */
.L_x_29:
[----:B------:R-:W-:Y:S05]  /*0b30*/  BSYNC B3 ;  /* 0x0000000000037941 */ /* 0x000fea0003800000 */
.L_x_23:
[----:B------:R-:W-:Y:S05]  /*0b40*/  WARPSYNC.ALL ;  /* 0x0000000000007948 */ /* 0x000fea0003800000 */
[----:B------:R-:W-:-:S04]  /*0b50*/  UIADD3 UR19, UR4, 0x80, URZ ;  /* 0x0000008004137890 */ /* 0x000fc8000fffe03f */
[----:B------:R-:W-:-:S04]  /*0b60*/  UIADD3 UR18, UP0, UR19, UR48, URZ ;  /* 0x0000003013127290 */ /* 0x000fc8000ff1e03f */
[----:B------:R-:W-:Y:S01]  /*0b70*/  ULEA.HI.X.SX32 UR19, UR19, UR49, 0x1, UP0 ;  /* 0x0000003113137291 */ /* 0x000fe200080f0e3f */
[----:B------:R-:W-:Y:S11]  /*0b80*/  @P0 BRA `(.L_x_30) ;  /* 0x0000000000280947 */ /* 0x000ff60003800000 */
[----:B-1234-:R-:W1:Y:S01]  /*0b90*/  S2R R4, SR_LANEID ;  /* 0x0000000000047919 */ /* 0x01ee620000000000 */
        /* <DEDUP_REMOVED lines=9> */
.L_x_30:
[----:B------:R-:W-:Y:S05]  /*0c30*/  @P0 BRA `(.L_x_31) ;  /* 0x00000000000c0947 */ /* 0x000fea0003800000 */
[----:B------:R0:W-:Y:S01]  /*0c40*/  UTMACMDFLUSH ;  /* 0x00000000000079b7 */ /* 0x0001e20000000000 */
[----:B------:R-:W-:Y:S05]  /*0c50*/  @P0 BRA `(.L_x_31) ;  /* 0x0000000000040947 */ /* 0x000fea0003800000 */
[----:B------:R-:W-:-:S04]  /*0c60*/  DEPBAR.LE SB0, 0x0 ;  /* 0x000080000000791a */ /* 0x000fc80000000000 */
.L_x_31:
[----:B------:R-:W-:Y:S05]  /*0c70*/  WARPSYNC.ALL ;  /* 0x0000000000007948 */ /* 0x000fea0003800000 */
[----:B-----5:R-:W-:Y:S06]  /*0c80*/  BAR.SYNC.DEFER_BLOCKING 0x0 ;  /* 0x0000000000007b1d */ /* 0x020fec0000010000 */
[----:B------:R-:W-:Y:S02]  /*0c90*/  BSSY B3, `(.L_x_32) ;  /* 0x000000b000037945 */ /* 0x000fe40003800000 */
[----:B------:R-:W-:Y:S06]  /*0ca0*/  BAR.SYNC.DEFER_BLOCKING 0x0 ;  /* 0x0000000000007b1d */ /* 0x000fec0000010000 */
[----:B------:R1:W-:Y:S01]  /*0cb0*/  @!P0 STS [R2], RZ ;  /* 0x000000ff02008388 */ /* 0x0003e20000000800 */
[----:B------:R-:W-:Y:S01]  /*0cc0*/  NOP ;  /* 0x0000000000007918 */ /* 0x000fe20000000000 */
[----:B------:R-:W-:Y:S05]  /*0cd0*/  @P2 BRA `(.L_x_33) ;  /* 0x0000000000182947 */ /* 0x000fea0003800000 */
[----:B-1----:R-:W1:Y:S01]  /*0ce0*/  LDS R2, [UR8+0x8] ;  /* 0x00000808ff027984 */ /* 0x002e620008000800 */
[----:B--2---:R-:W2:Y:S01]  /*0cf0*/  LDC.64 R10, c[0x0][0x220] ;  /* 0x00008800ff0a7b82 */ /* 0x004ea20000000a00 */
[----:B---3--:R-:W-:Y:S02]  /*0d00*/  IMAD.MOV.U32 R5, RZ, RZ, 0x70 ;  /* 0x00000070ff057424 */ /* 0x008fe400078e00ff */
[----:B--2---:R2:W-:Y:S03]  /*0d10*/  STS.64 [UR8], R10 ;  /* 0x0000000aff007988 */ /* 0x0045e60008000a08 */
[----:B-1----:R-:W-:-:S05]  /*0d20*/  LOP3.LUT R2, R2, 0x10, R5, 0xd8, !PT ;  /* 0x0000001002027812 */ /* 0x002fca00078ed805 */
[----:B------:R2:W-:Y:S02]  /*0d30*/  STS [UR8+0x8], R2 ;  /* 0x00000802ff007988 */ /* 0x0005e40008000808 */
.L_x_33:
[----:B-1----:R-:W-:Y:S05]  /*0d40*/  BSYNC B3 ;  /* 0x0000000000037941 */ /* 0x002fea0003800000 */
.L_x_32:
[----:B------:R-:W-:Y:S04]  /*0d50*/  BSSY B3, `(.L_x_34) ;  /* 0x0000033000037945 */ /* 0x000fe80003800000 */
[----:B------:R-:W-:Y:S04]  /*0d60*/  BSSY B4, `(.L_x_35) ;  /* 0x000002e000047945 */ /* 0x000fe80003800000 */
[----:B------:R-:W-:Y:S05]  /*0d70*/  @P2 BRA `(.L_x_36) ;  /* 0x0000000000242947 */ /* 0x000fea0003800000 */
[----:B--2---:R-:W1:Y:S01]  /*0d80*/  LDS R2, [UR8+0x34] ;  /* 0x00003408ff027984 */ /* 0x004e620008000800 */
[----:B---3--:R-:W-:-:S05]  /*0d90*/  IMAD.MOV.U32 R5, RZ, RZ, 0x7f000000 ;  /* 0x7f000000ff057424 */ /* 0x008fca00078e00ff */
[----:B-1----:R-:W-:-:S05]  /*0da0*/  LOP3.LUT R2, R2, 0xff000000, R5, 0xb8, !PT ;  /* 0xff00000002027812 */ /* 0x002fca00078eb805 */
[----:B------:R1:W-:Y:S01]  /*0db0*/  STS [UR8+0x34], R2 ;  /* 0x00003402ff007988 */ /* 0x0003e20008000808 */
[----:B------:R-:W-:Y:S05]  /*0dc0*/  @P2 BRA `(.L_x_37) ;  /* 0x0000000000182947 */ /* 0x000fea0003800000 */
[----:B-1----:R-:W1:Y:S01]  /*0dd0*/  LDS R2, [UR8+0x38] ;  /* 0x00003808ff027984 */ /* 0x002e620008000800 */
[----:B------:R-:W-:-:S05]  /*0de0*/  IMAD.MOV.U32 R5, RZ, RZ, 0xff ;  /* 0x000000ffff057424 */ /* 0x000fca00078e00ff */
[----:B-1----:R-:W-:-:S05]  /*0df0*/  LOP3.LUT R2, R2, 0xff, R5, 0xb8, !PT ;  /* 0x000000ff02027812 */ /* 0x002fca00078eb805 */
[----:B------:R1:W-:Y:S02]  /*0e00*/  STS [UR8+0x38], R2 ;  /* 0x00003802ff007988 */ /* 0x0003e40008000808 */
.L_x_36:
[----:B------:R-:W-:Y:S05]  /*0e10*/  @P2 BRA `(.L_x_38) ;  /* 0x00000000000c2947 */ /* 0x000fea0003800000 */
[----:B------:R1:W-:Y:S02]  /*0e20*/  STS [UR8+0x20], R6 ;  /* 0x00002006ff007988 */ /* 0x0003e40008000808 */
.L_x_37:
[----:B------:R-:W-:Y:S05]  /*0e30*/  @P2 BRA `(.L_x_39) ;  /* 0x0000000000242947 */ /* 0x000fea0003800000 */
[----:B------:R1:W-:Y:S02]  /*0e40*/  STS [UR8+0x24], R8 ;  /* 0x00002408ff007988 */ /* 0x0003e40008000808 */
.L_x_38:
[----:B------:R-:W-:Y:S05]  /*0e50*/  @P2 BRA `(.L_x_40) ;  /* 0x00000000002c2947 */ /* 0x000fea0003800000 */
[----:B-12---:R-:W1:Y:S01]  /*0e60*/  LDS R2, [UR8+0x1c] ;  /* 0x00001c08ff027984 */ /* 0x006e620008000800 */
[----:B------:R-:W3:Y:S02]  /*0e70*/  LDC.64 R8, c[0x0][0x248] ;  /* 0x00009200ff087b82 */ /* 0x000ee40000000a00 */
[--C-:B---3--:R-:W-:Y:S02]  /*0e80*/  SHF.R.U32.HI R5, RZ, 0x4, R9.reuse ;  /* 0x00000004ff057819 */ /* 0x108fe40000011609 */
[----:B----4-:R-:W-:-:S05]  /*0e90*/  SHF.R.U64 R4, R8, 0x4, R9 ;  /* 0x0000000408047819 */ /* 0x010fca0000001209 */
[----:B------:R2:W-:Y:S01]  /*0ea0*/  STS [UR8+0xc], R4 ;  /* 0x00000c04ff007988 */ /* 0x0005e20008000808 */
[----:B-1----:R-:W-:-:S05]  /*0eb0*/  LOP3.LUT R2, R2, 0xf, R5, 0xb8, !PT ;  /* 0x0000000f02027812 */ /* 0x002fca00078eb805 */
[----:B------:R2:W-:Y:S02]  /*0ec0*/  STS [UR8+0x1c], R2 ;  /* 0x00001c02ff007988 */ /* 0x0005e40008000808 */
.L_x_39:
[----:B------:R-:W-:Y:S05]  /*0ed0*/  @P2 BRA `(.L_x_41) ;  /* 0x00000000001c2947 */ /* 0x000fea0003800000 */
[----:B-12---:R-:W1:Y:S02]  /*0ee0*/  LDS R2, [UR8+0x34] ;  /* 0x00003408ff027984 */ /* 0x006e640008000800 */
[----:B-1----:R-:W-:-:S05]  /*0ef0*/  LOP3.LUT R2, R2, 0x7, RZ, 0xb8, !PT ;  /* 0x0000000702027812 */ /* 0x002fca00078eb8ff */
[----:B------:R1:W-:Y:S02]  /*0f00*/  STS [UR8+0x34], R2 ;  /* 0x00003402ff007988 */ /* 0x0003e40008000808 */
.L_x_40:
[----:B------:R-:W-:Y:S05]  /*0f10*/  @P2 BRA `(.L_x_42) ;  /* 0x00000000001c2947 */ /* 0x000fea0003800000 */
[----:B-12---:R-:W1:Y:S02]  /*0f20*/  LDS R2, [UR8+0x34] ;  /* 0x00003408ff027984 */ /* 0x006e640008000800 */
[----:B-1----:R-:W-:-:S05]  /*0f30*/  LOP3.LUT R2, R2, 0x38, RZ, 0xb8, !PT ;  /* 0x0000003802027812 */ /* 0x002fca00078eb8ff */
[----:B------:R1:W-:Y:S02]  /*0f40*/  STS [UR8+0x34], R2 ;  /* 0x00003402ff007988 */ /* 0x0003e40008000808 */
.L_x_41:
[----:B------:R-:W-:Y:S05]  /*0f50*/  @P2 BRA `(.L_x_43) ;  /* 0x00000000001c2947 */ /* 0x000fea0003800000 */
[----:B-12---:R-:W1:Y:S02]  /*0f60*/  LDS R2, [UR8+0x8] ;  /* 0x00000808ff027984 */ /* 0x006e640008000800 */
[----:B-1----:R-:W-:-:S05]  /*0f70*/  LOP3.LUT R2, R2, 0x780, RZ, 0xb8, !PT ;  /* 0x0000078002027812 */ /* 0x002fca00078eb8ff */
[----:B------:R1:W-:Y:S02]  /*0f80*/  STS [UR8+0x8], R2 ;  /* 0x00000802ff007988 */ /* 0x0003e40008000808 */
.L_x_42:
[----:B------:R-:W-:Y:S05]  /*0f90*/  @P2 BRA `(.L_x_44) ;  /* 0x0000000000282947 */ /* 0x000fea0003800000 */
[----:B-12---:R-:W1:Y:S02]  /*0fa0*/  LDS R2, [UR8+0x8] ;  /* 0x00000808ff027984 */ /* 0x006e640008000800 */
[----:B-1----:R-:W-:-:S05]  /*0fb0*/  LOP3.LUT R2, R2, 0x1800, RZ, 0xb8, !PT ;  /* 0x0000180002027812 */ /* 0x002fca00078eb8ff */
[----:B------:R1:W-:Y:S02]  /*0fc0*/  STS [UR8+0x8], R2 ;  /* 0x00000802ff007988 */ /* 0x0003e40008000808 */
.L_x_43:
[----:B------:R-:W-:Y:S05]  /*0fd0*/  @P2 BREAK B4 ;  /* 0x0000000000042942 */ /* 0x000fea0003800000 */
[----:B------:R-:W-:Y:S05]  /*0fe0*/  @P2 BRA `(.L_x_45) ;  /* 0x0000000000242947 */ /* 0x000fea0003800000 */
[----:B-12---:R-:W1:Y:S01]  /*0ff0*/  LDS R2, [UR8+0x8] ;  /* 0x00000808ff027984 */ /* 0x006e620008000800 */
[----:B---3--:R-:W-:-:S05]  /*1000*/  IMAD.MOV.U32 R5, RZ, RZ, 0x6000 ;  /* 0x00006000ff057424 */ /* 0x008fca00078e00ff */
[----:B-1----:R-:W-:-:S04]  /*1010*/  LOP3.LUT R2, R2, 0x6000, R5, 0xd8, !PT ;  /* 0x0000600002027812 */ /* 0x002fc800078ed805 */
[----:B------:R-:W-:-:S05]  /*1020*/  LOP3.LUT R2, R2, 0x400000, RZ, 0xb8, !PT ;  /* 0x0040000002027812 */ /* 0x000fca00078eb8ff */
[----:B------:R1:W-:Y:S02]  /*1030*/  STS [UR8+0x8], R2 ;  /* 0x00000802ff007988 */ /* 0x0003e40008000808 */
.L_x_44:
[----:B------:R-:W-:Y:S05]  /*1040*/  BSYNC B4 ;  /* 0x0000000000047941 */ /* 0x000fea0003800000 */
.L_x_35:
[----:B-12---:R-:W1:Y:S02]  /*1050*/  @!P2 LDS R2, [UR8+0x8] ;  /* 0x00000808ff02a984 */ /* 0x006e640008000800 */
[----:B-1----:R-:W-:-:S05]  /*1060*/  @!P2 LOP3.LUT R2, R2, 0x8000, RZ, 0xb8, !PT ;  /* 0x000080000202a812 */ /* 0x002fca00078eb8ff */
[----:B------:R1:W-:Y:S02]  /*1070*/  @!P2 STS [UR8+0x8], R2 ;  /* 0x00000802ff00a988 */ /* 0x0003e40008000808 */
.L_x_45:
[----:B------:R-:W-:Y:S05]  /*1080*/  BSYNC B3 ;  /* 0x0000000000037941 */ /* 0x000fea0003800000 */
.L_x_34:
[----:B------:R-:W-:Y:S05]  /*1090*/  WARPSYNC.ALL ;  /* 0x0000000000007948 */ /* 0x000fea0003800000 */
[----:B------:R1:W-:Y:S01]  /*10a0*/  STL [R1], RZ ;  /* 0x000000ff01007387 */ /* 0x0003e20000100800 */
[----:B------:R-:W-:Y:S01]  /*10b0*/  UIADD3 UR4, UR4, 0x100, URZ ;  /* 0x0000010004047890 */ /* 0x000fe2000fffe03f */
[----:B------:R-:W-:Y:S02]  /*10c0*/  ISETP.GE.AND P1, PT, R12, 0x1, PT ;  /* 0x000000010c00780c */ /* 0x000fe40003f26270 */
[----:B------:R-:W-:Y:S01]  /*10d0*/  CS2R R152, SRZ ;  /* 0x0000000000987805 */ /* 0x000fe2000001ff00 */
[----:B------:R1:W-:Y:S01]  /*10e0*/  STL [R1+0x4], RZ ;  /* 0x000004ff01007387 */ /* 0x0003e20000100800 */
[----:B------:R-:W-:Y:S01]  /*10f0*/  UIADD3 UR48, UP0, UR4, UR48, URZ ;  /* 0x0000003004307290 */ /* 0x000fe2000ff1e03f */
[----:B------:R-:W-:-:S02]  /*1100*/  CS2R R154, SRZ ;  /* 0x00000000009a7805 */ /* 0x000fc4000001ff00 */
[----:B------:R-:W-:Y:S01]  /*1110*/  CS2R R156, SRZ ;  /* 0x00000000009c7805 */ /* 0x000fe2000001ff00 */
[----:B------:R1:W-:Y:S01]  /*1120*/  STL [R1+0x8], RZ ;  /* 0x000008ff01007387 */ /* 0x0003e20000100800 */
[----:B------:R-:W-:Y:S01]  /*1130*/  ULEA.HI.X.SX32 UR49, UR4, UR49, 0x1, UP0 ;  /* 0x0000003104317291 */ /* 0x000fe200080f0e3f */
[----:B------:R-:W-:Y:S02]  /*1140*/  CS2R R158, SRZ ;  /* 0x00000000009e7805 */ /* 0x000fe4000001ff00 */
[----:B------:R-:W-:Y:S01]  /*1150*/  CS2R R160, SRZ ;  /* 0x0000000000a07805 */ /* 0x000fe2000001ff00 */
[----:B------:R1:W-:Y:S01]  /*1160*/  STL [R1+0xc], RZ ;  /* 0x00000cff01007387 */ /* 0x0003e20000100800 */
[----:B------:R-:W-:Y:S02]  /*1170*/  CS2R R162, SRZ ;  /* 0x0000000000a27805 */ /* 0x000fe4000001ff00 */
[----:B------:R-:W-:Y:S02]  /*1180*/  CS2R R164, SRZ ;  /* 0x0000000000a47805 */ /* 0x000fe4000001ff00 */
[----:B------:R-:W-:Y:S01]  /*1190*/  CS2R R166, SRZ ;  /* 0x0000000000a67805 */ /* 0x000fe2000001ff00 */
[----:B------:R1:W-:Y:S01]  /*11a0*/  STL [R1+0x10], RZ ;  /* 0x000010ff01007387 */ /* 0x0003e20000100800 */
[----:B------:R-:W-:-:S02]  /*11b0*/  CS2R R168, SRZ ;  /* 0x0000000000a87805 */ /* 0x000fc4000001ff00 */
        /* <DEDUP_REMOVED lines=95> */
[----:B------:R-:W-:-:S03]  /*17b0*/  CS2R R56, SRZ ;  /* 0x0000000000387805 */ /* 0x000fc6000001ff00 */
[----:B------:R1:W-:Y:S04]  /*17c0*/  STL [R1+0x74], RZ ;  /* 0x000074ff01007387 */ /* 0x0003e80000100800 */
        /* <DEDUP_REMOVED lines=33> */
[----:B------:R1:W-:Y:S01]  /*19e0*/  STL [R1+0xfc], RZ ;  /* 0x0000fcff01007387 */ /* 0x0003e20000100800 */
[----:B------:R-:W-:Y:S05]  /*19f0*/  @P0 BRA `(.L_x_46) ;  /* 0x0000000000280947 */ /* 0x000fea0003800000 */
[----:B-12---:R-:W1:Y:S01]  /*1a00*/  S2R R2, SR_LANEID ;  /* 0x0000000000027919 */ /* 0x006e620000000000 */
[----:B------:R-:W-:Y:S05]  /*1a10*/  WARPSYNC.ALL ;  /* 0x0000000000007948 */ /* 0x000fea0003800000 */
[----:B-1----:R-:W-:-:S05]  /*1a20*/  IMAD.SHL.U32 R2, R2, 0x4, RZ ;  /* 0x0000000402027824 */ /* 0x002fca00078e00ff */
[----:B------:R-:W1:Y:S01]  /*1a30*/  LDS R9, [R2+UR8] ;  /* 0x0000000802097984 */ /* 0x000e620008000800 */
[----:B---34-:R-:W-:-:S05]  /*1a40*/  IADD3 R4, P3, R2, UR48, RZ ;  /* 0x0000003002047c10 */ /* 0x018fca000ff7e0ff */
[----:B------:R-:W-:-:S05]  /*1a50*/  IMAD.X R5, RZ, RZ, UR49, P3 ;  /* 0x00000031ff057e24 */ /* 0x000fca00098e06ff */
[----:B-1----:R1:W5:Y:S01]  /*1a60*/  ATOMG.E.EXCH.STRONG.GPU PT, RZ, [R4], R9 ;  /* 0x0000000904ff73a8 */ /* 0x00236200041ee100 */
[----:B------:R-:W-:-:S04]  /*1a70*/  DEPBAR {5,4,3,2,1,0} ;  /* 0x0000003f0000791a */ /* 0x000fc80000000000 */
[----:B------:R1:W-:Y:S01]  /*1a80*/  UTMACCTL.IV [UR48] ;  /* 0x00000000300079b9 */ /* 0x0003e20008000000 */
[----:B------:R-:W-:Y:S01]  /*1a90*/  NOP ;  /* 0x0000000000007918 */ /* 0x000fe20000000000 */
.L_x_46:
[----:B------:R-:W-:Y:S05]  /*1aa0*/  @P0 BRA `(.L_x_47) ;  /* 0x00000000000c0947 */ /* 0x000fea0003800000 */
[----:B------:R0:W-:Y:S01]  /*1ab0*/  UTMACMDFLUSH ;  /* 0x00000000000079b7 */ /* 0x0001e20000000000 */
[----:B------:R-:W-:Y:S05]  /*1ac0*/  @P0 BRA `(.L_x_47) ;  /* 0x0000000000040947 */ /* 0x000fea0003800000 */
[----:B------:R-:W-:-:S04]  /*1ad0*/  DEPBAR.LE SB0, 0x0 ;  /* 0x000080000000791a */ /* 0x000fc80000000000 */
.L_x_47:
[----:B------:R-:W-:Y:S05]  /*1ae0*/  WARPSYNC.ALL ;  /* 0x0000000000007948 */ /* 0x000fea0003800000 */
[----:B-----5:R-:W-:Y:S01]  /*1af0*/  BAR.SYNC.DEFER_BLOCKING 0x0 ;  /* 0x0000000000007b1d */ /* 0x020fe20000010000 */
[----:B------:R-:W-:Y:S01]  /*1b00*/  USHF.L.U32 UR11, UR52, 0x8, URZ ;  /* 0x00000008340b7899 */ /* 0x000fe2000800063f */
[----:B------:R-:W-:Y:S01]  /*1b10*/  CS2R R58, SRZ ;  /* 0x00000000003a7805 */ /* 0x000fe2000001ff00 */
[----:B------:R-:W-:Y:S01]  /*1b20*/  USHF.L.U32 UR23, UR51, 0x7, URZ ;  /* 0x0000000733177899 */ /* 0x000fe2000800063f */
[----:B------:R-:W-:Y:S02]  /*1b30*/  CS2R R60, SRZ ;  /* 0x00000000003c7805 */ /* 0x000fe4000001ff00 */
[----:B------:R-:W-:Y:S01]  /*1b40*/  CS2R R62, SRZ ;  /* 0x00000000003e7805 */ /* 0x000fe2000001ff00 */
[----:B------:R-:W-:Y:S01]  /*1b50*/  VOTEU.ALL UP0, P2 ;  /* 0x00000000003f7886 */ /* 0x000fe20001000000 */
[----:B------:R-:W-:Y:S01]  /*1b60*/  UMOV UR4, 0x1 ;  /* 0x0000000100047882 */ /* 0x000fe20000000000 */
[----:B------:R-:W-:-:S02]  /*1b70*/  CS2R R64, SRZ ;  /* 0x0000000000407805 */ /* 0x000fc4000001ff00 */
[----:B------:R-:W-:Y:S02]  /*1b80*/  CS2R R66, SRZ ;  /* 0x0000000000427805 */ /* 0x000fe4000001ff00 */
[----:B------:R-:W-:Y:S01]  /*1b90*/  CS2R R68, SRZ ;  /* 0x0000000000447805 */ /* 0x000fe2000001ff00 */
[----:B------:R-:W-:-:S04]  /*1ba0*/  @!UP0 UIADD3 UR4, -UR4, 0x100000, URZ ;  /* 0x0010000004048890 */ /* 0x000fc8000fffe13f */
[----:B------:R-:W-:Y:S02]  /*1bb0*/  @!UP0 USHF.L.U32 UR5, UR4, 0xb, URZ ;  /* 0x0000000b04058899 */ /* 0x000fe4000800063f */
[----:B------:R-:W-:Y:S01]  /*1bc0*/  @!UP0 USHF.L.U32 UR4, UR4, 0x1, URZ ;  /* 0x0000000104048899 */ /* 0x000fe2000800063f */
[----:B------:R-:W-:Y:S01]  /*1bd0*/  CS2R R70, SRZ ;  /* 0x0000000000467805 */ /* 0x000fe2000001ff00 */
[----:B------:R-:W-:Y:S01]  /*1be0*/  VOTEU.ALL UP0, P2 ;  /* 0x00000000003f7886 */ /* 0x000fe20001000000 */
[----:B------:R-:W-:Y:S02]  /*1bf0*/  CS2R R72, SRZ ;  /* 0x0000000000487805 */ /* 0x000fe4000001ff00 */
[----:B------:R-:W-:Y:S02]  /*1c00*/  CS2R R74, SRZ ;  /* 0x00000000004a7805 */ /* 0x000fe4000001ff00 */
[----:B------:R-:W-:Y:S02]  /*1c10*/  CS2R R76, SRZ ;  /* 0x00000000004c7805 */ /* 0x000fe4000001ff00 */
[----:B------:R-:W-:-:S02]  /*1c20*/  CS2R R78, SRZ ;  /* 0x00000000004e7805 */ /* 0x000fc4000001ff00 */
[----:B------:R-:W-:Y:S02]  /*1c30*/  CS2R R80, SRZ ;  /* 0x0000000000507805 */ /* 0x000fe4000001ff00 */
[----:B------:R-:W-:Y:S02]  /*1c40*/  CS2R R82, SRZ ;  /* 0x0000000000527805 */ /* 0x000fe4000001ff00 */
[----:B------:R-:W-:Y:S02]  /*1c50*/  CS2R R84, SRZ ;  /* 0x0000000000547805 */ /* 0x000fe4000001ff00 */
[----:B------:R-:W-:Y:S01]  /*1c60*/  CS2R R86, SRZ ;  /* 0x0000000000567805 */ /* 0x000fe2000001ff00 */
[----:B------:R-:W2:Y:S02]  /*1c70*/  FENCE.VIEW.ASYNC.S ;  /* 0x00000000000073c6 */ /* 0x000ea40000000000 */
[----:B--2---:R2:W1:Y:S01]  /*1c80*/  @!UP0 SYNCS.EXCH.64 URZ, [UR8+0x6000], UR4 ;  /* 0x00600004083f85b2 */ /* 0x0044620008000100 */
[----:B------:R-:W-:Y:S05]  /*1c90*/  @!P1 BRA `(.L_x_48) ;  /* 0x0000001400f09947 */ /* 0x000fea0003800000 */
[----:B------:R1:W-:Y:S01]  /*1ca0*/  STL [R1], RZ ;  /* 0x000000ff01007387 */ /* 0x0003e20000100800 */
[----:B------:R-:W-:Y:S01]  /*1cb0*/  USHF.R.U32.HI UR50, URZ, 0x4, UR8 ;  /* 0x000000043f327899 */ /* 0x000fe20008011608 */
[----:B------:R-:W-:Y:S01]  /*1cc0*/  CS2R R152, SRZ ;  /* 0x0000000000987805 */ /* 0x000fe2000001ff00 */
[----:B--2---:R-:W-:Y:S01]  /*1cd0*/  UIADD3 UR4, UR8, 0x4000, URZ ;  /* 0x0000400008047890 */ /* 0x004fe2000fffe03f */
[----:B------:R2:W-:Y:S01]  /*1ce0*/  STL [R1+0x4], RZ ;  /* 0x000004ff01007387 */ /* 0x0005e20000100800 */
[----:B------:R-:W-:Y:S01]  /*1cf0*/  USGXT.U32 UR50, UR50, 0xe ;  /* 0x0000000e3232789a */ /* 0x000fe20008000000 */
[----:B------:R-:W-:Y:S01]  /*1d00*/  CS2R R154, SRZ ;  /* 0x00000000009a7805 */ /* 0x000fe2000001ff00 */
[----:B------:R-:W-:Y:S01]  /*1d10*/  USHF.R.U32.HI UR4, URZ, 0x4, UR4 ;  /* 0x000000043f047899 */ /* 0x000fe20008011604 */
[----:B------:R2:W-:Y:S01]  /*1d20*/  STL [R1+0x8], RZ ;  /* 0x000008ff01007387 */ /* 0x0005e20000100800 */
[----:B------:R-:W-:Y:S01]  /*1d30*/  UIADD3 UR12, UP0, UR50, 0x2, URZ ;  /* 0x00000002320c7890 */ /* 0x000fe2000ff1e03f */
[----:B------:R-:W-:Y:S01]  /*1d40*/  CS2R R156, SRZ ;  /* 0x00000000009c7805 */ /* 0x000fe2000001ff00 */
[----:B------:R-:W-:Y:S01]  /*1d50*/  USGXT.U32 UR4, UR4, 0xe ;  /* 0x0000000e0404789a */ /* 0x000fe20008000000 */
[----:B------:R2:W-:Y:S01]  /*1d60*/  STL [R1+0xc], RZ ;  /* 0x00000cff01007387 */ /* 0x0005e20000100800 */
[----:B------:R-:W-:Y:S01]  /*1d70*/  UMOV UR5, URZ ;  /* 0x0000003f00057c82 */ /* 0x000fe20008000000 */
[----:B------:R-:W-:Y:S01]  /*1d80*/  CS2R R158, SRZ ;  /* 0x00000000009e7805 */ /* 0x000fe2000001ff00 */
[----:B------:R-:W-:Y:S01]  /*1d90*/  UIADD3.X UR13, UR5, -0x7fffffe0, URZ, UP0, !UPT ;  /* 0x80000020050d7890 */ /* 0x000fe200087fe43f */
        /* <DEDUP_REMOVED lines=122> */
[----:B------:R-:W-:Y:S01]  /*2540*/  CS2R R86, SRZ ;  /* 0x0000000000567805 */ /* 0x000fe2000001ff00 */
[----:B------:R-:W-:Y:S01]  /*2550*/  UMOV UR14, 0xfffffffe ;  /* 0xfffffffe000e7882 */ /* 0x000fe20000000000 */
[----:B------:R2:W-:Y:S01]  /*2560*/  STL [R1+0x8c], RZ ;  /* 0x00008cff01007387 */ /* 0x0005e20000100800 */
[----:B------:R-:W-:Y:S01]  /*2570*/  UMOV UR15, 0x7fffffdf ;  /* 0x7fffffdf000f7882 */ /* 0x000fe20000000000 */
[----:B------:R-:W-:Y:S02]  /*2580*/  UIADD3.64 UR24, UR12, 0xfe, URZ ;  /* 0x000000fe0c187897 */ /* 0x000fe4000fffe03f */
[----:B------:R2:W-:Y:S01]  /*2590*/  STL [R1+0x90], RZ ;  /* 0x000090ff01007387 */ /* 0x0005e20000100800 */
[----:B------:R-:W-:Y:S02]  /*25a0*/  UIADD3.64 UR14, UR4, -UR14, URZ ;  /* 0x8000000e040e7297 */ /* 0x000fe4000fffe03f */
[----:B------:R-:W-:Y:S01]  /*25b0*/  UIADD3.64 UR28, UR12, 0x100, URZ ;  /* 0x000001000c1c7897 */ /* 0x000fe2000fffe03f */
[----:B------:R2:W-:Y:S01]  /*25c0*/  STL [R1+0x94], RZ ;  /* 0x000094ff01007387 */ /* 0x0005e20000100800 */
[----:B------:R-:W-:-:S02]  /*25d0*/  UIADD3.64 UR32, UR12, 0x1fe, URZ ;  /* 0x000001fe0c207897 */ /* 0x000fc4000fffe03f */
[----:B------:R-:W-:Y:S01]  /*25e0*/  UIADD3.64 UR36, UR12, 0x200, URZ ;  /* 0x000002000c247897 */ /* 0x000fe2000fffe03f */
[----:B------:R2:W-:Y:S01]  /*25f0*/  STL [R1+0x98], RZ ;  /* 0x000098ff01007387 */ /* 0x0005e20000100800 */
[----:B------:R-:W-:Y:S02]  /*2600*/  UIADD3.64 UR40, UR12, 0x2fe, URZ ;  /* 0x000002fe0c287897 */ /* 0x000fe4000fffe03f */
[----:B------:R-:W-:Y:S01]  /*2610*/  UIADD3.64 UR44, UR12, 0x300, URZ ;  /* 0x000003000c2c7897 */ /* 0x000fe2000fffe03f */
[----:B------:R2:W-:Y:S01]  /*2620*/  STL [R1+0x9c], RZ ;  /* 0x00009cff01007387 */ /* 0x0005e20000100800 */
[----:B------:R-:W-:Y:S01]  /*2630*/  UMOV UR10, URZ ;  /* 0x0000003f000a7c82 */ /* 0x000fe20008000000 */
[----:B------:R-:W-:Y:S01]  /*2640*/  UMOV UR6, UR4 ;  /* 0x0000000400067c82 */ /* 0x000fe20008000000 */
[----:B------:R-:W-:Y:S01]  /*2650*/  UMOV UR7, 0x80000020 ;  /* 0x8000002000077882 */ /* 0x000fe20000000000 */
        /* <DEDUP_REMOVED lines=23> */
[----:B-1----:R2:W-:Y:S02]  /*27d0*/  STL [R1+0xfc], RZ ;  /* 0x0000fcff01007387 */ /* 0x0025e40000100800 */
.L_x_50:
[----:B------:R-:W-:Y:S01]  /*27e0*/  BAR.SYNC.DEFER_BLOCKING 0x0 ;  /* 0x0000000000007b1d */ /* 0x000fe20000010000 */
[----:B------:R-:W-:Y:S01]  /*27f0*/  @!P2 IMAD.MOV.U32 R2, RZ, RZ, 0x6000 ;  /* 0x00006000ff02a424 */ /* 0x000fe200078e00ff */
[----:B------:R-:W-:Y:S02]  /*2800*/  ELECT P0, URZ, PT ;  /* 0x00000000003f782f */ /* 0x000fe40003800000 */
[----:B------:R-:W-:Y:S02]  /*2810*/  ELECT P1, URZ, PT ;  /* 0x00000000003f782f */ /* 0x000fe40003820000 */
[C---:B------:R-:W-:Y:S01]  /*2820*/  ISETP.LT.U32.AND P0, PT, R3.reuse, 0x20, P0 ;  /* 0x000000200300780c */ /* 0x040fe20000701070 */
[----:B------:R-:W-:Y:S01]  /*2830*/  UMOV UR22, UR10 ;  /* 0x0000000a00167c82 */ /* 0x000fe20008000000 */
[----:B------:R-:W-:-:S11]  /*2840*/  ISETP.LT.U32.AND P1, PT, R3, 0x20, P1 ;  /* 0x000000200300780c */ /* 0x000fd60000f21070 */
[----:B------:R-:W-:Y:S01]  /*2850*/  VOTEU.ANY UP0, P0 ;  /* 0x00000000003f7886 */ /* 0x000fe20000000100 */
[----:B------:R-:W-:Y:S01]  /*2860*/  VOTEU.ANY UP2, P0 ;  /* 0x00000000003f7886 */ /* 0x000fe20000040100 */
[----:B------:R-:W-:Y:S01]  /*2870*/  VOTEU.ANY UP1, P1 ;  /* 0x00000000003f7886 */ /* 0x000fe20000820100 */
[----:B------:R-:W-:Y:S01]  /*2880*/  VOTEU.ANY UP3, P1 ;  /* 0x00000000003f7886 */ /* 0x000fe20000860100 */
[----:B------:R1:W-:Y:S01]  /*2890*/  @!P2 SYNCS.ARRIVE.TRANS64 RZ, [UR8+0x6000], R2 ;  /* 0x00600002ffffa9a7 */ /* 0x0003e20008000008 */
[----:B------:R5:W-:Y:S06]  /*28a0*/  MEMBAR.ALL.CTA ;  /* 0x0000000000007992 */ /* 0x000bec0000008000 */
[----:B-----5:R-:W5:Y:S01]  /*28b0*/  FENCE.VIEW.ASYNC.S ;  /* 0x00000000000073c6 */ /* 0x020f620000000000 */
[----:B------:R-:W-:Y:S01]  /*28c0*/  @UP0 UIADD3 UR9, UR8, 0x6000, URZ ;  /* 0x0000600008090890 */ /* 0x000fe2000fffe03f */
[----:B------:R-:W-:Y:S01]  /*28d0*/  @UP0 UMOV UR4, UR16 ;  /* 0x0000001000040c82 */ /* 0x000fe20008000000 */
[----:B------:R-:W-:Y:S01]  /*28e0*/  @UP0 UMOV UR5, UR17 ;  /* 0x0000001100050c82 */ /* 0x000fe20008000000 */
[----:B------:R-:W-:-:S02]  /*28f0*/  @UP1 UIADD3 UR20, UR8, 0x4000, URZ ;  /* 0x0000400008141890 */ /* 0x000fc4000fffe03f */
[----:B------:R-:W-:Y:S01]  /*2900*/  @UP1 UIADD3 UR21, UR8, 0x6000, URZ ;  /* 0x0000600008151890 */ /* 0x000fe2000fffe03f */
[----:B-1----:R-:W-:Y:S01]  /*2910*/  SHF.L.U32 R2, R0, 0x1f, RZ ;  /* 0x0000001f00027819 */ /* 0x002fe200000006ff */
[----:B------:R-:W-:Y:S01]  /*2920*/  @UP1 UMOV UR26, UR18 ;  /* 0x00000012001a1c82 */ /* 0x000fe20008000000 */
[----:B------:R-:W-:Y:S01]  /*2930*/  @UP1 UMOV UR27, UR19 ;  /* 0x00000013001b1c82 */ /* 0x000fe20008000000 */
[----:B-----5:R-:W-:Y:S06]  /*2940*/  BAR.SYNC.DEFER_BLOCKING 0x0 ;  /* 0x0000000000007b1d */ /* 0x020fec0000010000 */
[----:B------:R1:W-:Y:S02]  /*2950*/  @UP2 UTMALDG.2D [UR8], [UR4] ;  /* 0x00000008040025b4 */ /* 0x0003e40008008000 */
[----:B------:R-:W-:Y:S06]  /*2960*/  BAR.SYNC.DEFER_BLOCKING 0x0 ;  /* 0x0000000000007b1d */ /* 0x000fec0000010000 */
[----:B------:R1:W-:Y:S02]  /*2970*/  @UP3 UTMALDG.2D [UR20], [UR26] ;  /* 0x000000141a0035b4 */ /* 0x0003e40008008000 */
[----:B------:R-:W-:Y:S06]  /*2980*/  BAR.SYNC.DEFER_BLOCKING 0x0 ;  /* 0x0000000000007b1d */ /* 0x000fec0000010000 */
[----:B------:R-:W5:Y:S02]  /*2990*/  SYNCS.PHASECHK.TRANS64.TRYWAIT P0, [UR8+0x6000], R2 ;  /* 0x00600002ff0075a7 */ /* 0x000f640008000148 */
[----:B-1---5:R-:W-:Y:S05]  /*29a0*/  @!P0 BRA `(.L_x_49) ;  /* 0x00000020005c8947 */ /* 0x022fea0003800000 */
.L_x_51:
[----:B------:R-:W-:Y:S01]  /*29b0*/  STL.64 [R1+0x1f8], R86 ;  /* 0x0001f85601007387 */ /* 0x000fe20000100a00 */
[----:B------:R-:W-:Y:S01]  /*29c0*/  UMOV UR4, UR50 ;  /* 0x0000003200047c82 */ /* 0x000fe20008000000 */
[----:B------:R-:W-:Y:S01]  /*29d0*/  UMOV UR5, 0x80000020 ;  /* 0x8000002000057882 */ /* 0x000fe20000000000 */
[----:B------:R-:W-:Y:S01]  /*29e0*/  UMOV UR26, UR6 ;  /* 0x00000006001a7c82 */ /* 0x000fe20008000000 */
[----:B------:R-:W-:Y:S01]  /*29f0*/  STL.64 [R1+0x1f0], R84 ;  /* 0x0001f05401007387 */ /* 0x000fe20000100a00 */
[----:B------:R-:W-:Y:S01]  /*2a00*/  UMOV UR27, UR7 ;  /* 0x00000007001b7c82 */ /* 0x000fe20008000000 */
[----:B------:R-:W-:Y:S01]  /*2a10*/  UMOV UR30, UR14 ;  /* 0x0000000e001e7c82 */ /* 0x000fe20008000000 */
        /* <DEDUP_REMOVED lines=12> */
[----:B------:R-:W1:Y:S01]  /*2ae0*/  LDC R2, c[0x0][0x230] ;  /* 0x00008c00ff027b82 */ /* 0x000e620000000800 */
[----:B------:R-:W-:Y:S04]  /*2af0*/  STL.64 [R1+0x1d0], R76 ;  /* 0x0001d04c01007387 */ /* 0x000fe80000100a00 */
        /* <DEDUP_REMOVED lines=25> */
[----:B------:R5:W-:Y:S04]  /*2c90*/  STL.64 [R1+0x100], R24 ;  /* 0x0001001801007387 */ /* 0x000be80000100a00 */
[----:B-----5:R-:W5:Y:S04]  /*2ca0*/  LDL.LU.64 R24, [R1] ;  /* 0x0000000001187983 */ /* 0x020f680000300a00 */
[----:B------:R-:W5:Y:S04]  /*2cb0*/  LDL.LU.64 R26, [R1+0x8] ;  /* 0x00000800011a7983 */ /* 0x000f680000300a00 */
        /* <DEDUP_REMOVED lines=29> */
[----:B------:R-:W5:Y:S02]  /*2e90*/  LDL.LU.64 R86, [R1+0xf8] ;  /* 0x0000f80001567983 */ /* 0x000f640000300a00 */
[----:B-----5:R-:W-:-:S06]  /*2ea0*/  WARPGROUP.ARRIVE ;  /* 0x00000000000079c5 */ /* 0x020fcc0000000000 */
[----:B------:R-:W-:Y:S03]  /*2eb0*/  QGMMA.64x128x32.F32.E4M3.E4M3 R24, gdesc[UR4], R24, gsb0 ;  /* 0x01e00000041879f3 */ /* 0x000fe60008000818 */
[----:B------:R-:W-:Y:S02]  /*2ec0*/  WARPGROUP.DEPBAR.LE gsb0, 0x0 ;  /* 0x00008000000079c5 */ /* 0x000fe40000010000 */
[----:B------:R-:W-:-:S07]  /*2ed0*/  WARPGROUP.ARRIVE ;  /* 0x00000000000079c5 */ /* 0x000fce0000000000 */
[----:B------:R-:W-:Y:S03]  /*2ee0*/  QGMMA.64x128x32.F32.E4M3.E4M3 R24, gdesc[UR12], R24, gsb0 ;  /* 0x01e000000c1879f3 */ /* 0x000fe60008000818 */
[----:B------:R-:W-:Y:S02]  /*2ef0*/  WARPGROUP.DEPBAR.LE gsb0, 0x0 ;  /* 0x00008000000079c5 */ /* 0x000fe40000010000 */
[----:B------:R-:W-:Y:S01]  /*2f00*/  WARPGROUP.ARRIVE ;  /* 0x00000000000079c5 */ /* 0x000fe20000000000 */
[----:B------:R-:W-:Y:S04]  /*2f10*/  STL.64 [R1], R24 ;  /* 0x0000001801007387 */ /* 0x000fe80000100a00 */
[----:B------:R-:W-:Y:S02]  /*2f20*/  STL.64 [R1+0x8], R26 ;  /* 0x0000081a01007387 */ /* 0x000fe40000100a00 */
[----:B------:R-:W-:Y:S02]  /*2f30*/  QGMMA.64x128x32.F32.E4M3.E4M3 R152, gdesc[UR24], R152, gsb0 ;  /* 0x01e00000189879f3 */ /* 0x000fe40008000898 */
        /* <DEDUP_REMOVED lines=30> */
[----:B-----5:R-:W5:Y:S01]  /*3120*/  LDL.LU.64 R86, [R1+0x1f8] ;  /* 0x0001f80001567983 */ /* 0x020f620000300a00 */
[----:B------:R-:W-:-:S02]  /*3130*/  WARPGROUP.DEPBAR.LE gsb0, 0x0 ;  /* 0x00008000000079c5 */ /* 0x000fc40000010000 */
[----:B------:R-:W-:Y:S01]  /*3140*/  WARPGROUP.ARRIVE ;  /* 0x00000000000079c5 */ /* 0x000fe20000000000 */
[----:B------:R-:W5:Y:S04]  /*3150*/  LDL.LU.64 R84, [R1+0x1f0] ;  /* 0x0001f00001547983 */ /* 0x000f680000300a00 */
[----:B------:R-:W5:Y:S01]  /*3160*/  LDL.LU.64 R82, [R1+0x1e8] ;  /* 0x0001e80001527983 */ /* 0x000f620000300a00 */
[----:B------:R-:W-:Y:S03]  /*3170*/  QGMMA.64x128x32.F32.E4M3.E4M3 R152, gdesc[UR28], R152, gsb0 ;  /* 0x01e000001c9879f3 */ /* 0x000fe60008000898 */
        /* <DEDUP_REMOVED lines=28> */
[----:B------:R-:W5:Y:S01]  /*3340*/  LDL.LU.64 R24, [R1+0x100] ;  /* 0x0001000001187983 */ /* 0x000f620000300a00 */
[----:B------:R-:W-:Y:S01]  /*3350*/  UIADD3 UR10, UR10, 0x40, URZ ;  /* 0x000000400a0a7890 */ /* 0x000fe2000fffe03f */
[----:B------:R-:W-:-:S05]  /*3360*/  LOP3.LUT R0, R0, 0x1, RZ, 0x3c, !PT ;  /* 0x0000000100007812 */ /* 0x000fca00078e3cff */
[----:B-1----:R-:W-:Y:S01]  /*3370*/  ISETP.LE.AND P0, PT, R2, UR10, PT ;  /* 0x0000000a02007c0c */ /* 0x002fe2000bf03270 */
[----:B------:R-:W-:Y:S02]  /*3380*/  WARPGROUP.DEPBAR.LE gsb0, 0x0 ;  /* 0x00008000000079c5 */ /* 0x000fe40000010000 */
[----:B------:R-:W-:-:S06]  /*3390*/  WARPGROUP.ARRIVE ;  /* 0x00000000000079c5 */ /* 0x000fcc0000000000 */
[----:B------:R-:W-:Y:S03]  /*33a0*/  QGMMA.64x128x32.F32.E4M3.E4M3 R88, gdesc[UR32], R88, gsb0 ;  /* 0x01e00000205879f3 */ /* 0x000fe60008000858 */
[----:B------:R-:W-:Y:S02]  /*33b0*/  WARPGROUP.DEPBAR.LE gsb0, 0x0 ;  /* 0x00008000000079c5 */ /* 0x000fe40000010000 */
[----:B------:R-:W-:-:S07]  /*33c0*/  WARPGROUP.ARRIVE ;  /* 0x00000000000079c5 */ /* 0x000fce0000000000 */
[----:B------:R-:W-:Y:S03]  /*33d0*/  QGMMA.64x128x32.F32.E4M3.E4M3 R88, gdesc[UR36], R88, gsb0 ;  /* 0x01e00000245879f3 */ /* 0x000fe60008000858 */
[----:B------:R-:W-:Y:S02]  /*33e0*/  WARPGROUP.DEPBAR.LE gsb0, 0x0 ;  /* 0x00008000000079c5 */ /* 0x000fe40000010000 */
[----:B-----5:R-:W-:-:S07]  /*33f0*/  WARPGROUP.ARRIVE ;  /* 0x00000000000079c5 */ /* 0x020fce0000000000 */
[----:B------:R-:W-:Y:S03]  /*3400*/  QGMMA.64x128x32.F32.E4M3.E4M3 R24, gdesc[UR40], R24, gsb0 ;  /* 0x01e00000281879f3 */ /* 0x000fe60008000818 */
[----:B------:R-:W-:Y:S02]  /*3410*/  WARPGROUP.DEPBAR.LE gsb0, 0x0 ;  /* 0x00008000000079c5 */ /* 0x000fe40000010000 */
[----:B------:R-:W-:-:S07]  /*3420*/  WARPGROUP.ARRIVE ;  /* 0x00000000000079c5 */ /* 0x000fce0000000000 */
[----:B------:R-:W-:Y:S03]  /*3430*/  QGMMA.64x128x32.F32.E4M3.E4M3 R24, gdesc[UR44], R24, gsb0 ;  /* 0x01e000002c1879f3 */ /* 0x000fe60008000818 */
[----:B------:R-:W-:Y:S02]  /*3440*/  WARPGROUP.DEPBAR.LE gsb0, 0x0 ;  /* 0x00008000000079c5 */ /* 0x000fe40000010000 */
[----:B------:R-:W-:Y:S05]  /*3450*/  @!P0 BRA `(.L_x_50) ;  /* 0xfffffff000e08947 */ /* 0x000fea000383ffff */
.L_x_48:
[----:B------:R5:W-:Y:S04]  /*3460*/  STL [R1+0x10c], R84 ;  /* 0x00010c5401007387 */ /* 0x000be80000100800 */
[----:B-1-3--:R-:W3:Y:S01]  /*3470*/  LDL.LU R5, [R1+0x4] ;  /* 0x0000040001057983 */ /* 0x00aee20000300800 */
[----:B------:R-:W-:Y:S06]  /*3480*/  BAR.SYNC.DEFER_BLOCKING 0x0 ;  /* 0x0000000000007b1d */ /* 0x000fec0000010000 */
[----:B-----5:R-:W3:Y:S04]  /*3490*/  LDL.LU R84, [R1] ;  /* 0x0000000001547983 */ /* 0x020ee80000300800 */
[----:B------:R1:W-:Y:S04]  /*34a0*/  STL [R1+0x108], R85 ;  /* 0x0001085501007387 */ /* 0x0003e80000100800 */
[----:B-1----:R-:W5:Y:S01]  /*34b0*/  LDL.LU R85, [R1+0x8] ;  /* 0x0000080001557983 */ /* 0x002f620000300800 */
[----:B------:R-:W1:Y:S03]  /*34c0*/  @!P2 SYNCS.CCTL.IV [UR8+0x6000] ;  /* 0x00600000ff00a9b1 */ /* 0x000e660008000008 */
[----:B------:R-:W5:Y:S04]  /*34d0*/  LDL.LU R2, [R1+0xc] ;  /* 0x00000c0001027983 */ /* 0x000f680000300800 */
[----:B------:R4:W-:Y:S04]  /*34e0*/  STL [R1+0x104], R86 ;  /* 0x0001045601007387 */ /* 0x0009e80000100800 */
[----:B----4-:R-:W4:Y:S04]  /*34f0*/  LDL.LU R86, [R1+0x10] ;  /* 0x0000100001567983 */ /* 0x010f280000300800 */
[----:B------:R-:W4:Y:S04]  /*3500*/  LDL.LU R0, [R1+0x14] ;  /* 0x0000140001007983 */ /* 0x000f280000300800 */
[----:B------:R2:W-:Y:S04]  /*3510*/  STL [R1+0x100], R87 ;  /* 0x0001005701007387 */ /* 0x0005e80000100800 */
[----:B--2---:R-:W2:Y:S04]  /*3520*/  LDL.LU R87, [R1+0x18] ;  /* 0x0000180001577983 */ /* 0x004ea80000300800 */
[----:B------:R-:W2:Y:S04]  /*3530*/  LDL.LU R4, [R1+0x1c] ;  /* 0x00001c0001047983 */ /* 0x000ea80000300800 */
        /* <DEDUP_REMOVED lines=55> */
[----:B------:R-:W2:Y:S01]  /*38b0*/  LDL.LU R226, [R1+0xfc] ;  /* 0x0000fc0001e27983 */ /* 0x000ea20000300800 */
[----:B---3--:R-:W-:-:S03]  /*38c0*/  F2FP.SATFINITE.E4M3.F32.PACK_AB_MERGE_C R5, R5, R84, RZ ;  /* 0x000000540505723e */ /* 0x008fc600048070ff */
[----:B------:R-:W3:Y:S01]  /*38d0*/  LDL.LU R84, [R1+0x10c] ;  /* 0x00010c0001547983 */ /* 0x000ee20000300800 */
[----:B-----5:R-:W-:-:S03]  /*38e0*/  F2FP.SATFINITE.E4M3.F32.PACK_AB_MERGE_C R2, R2, R85, RZ ;  /* 0x000000550202723e */ /* 0x020fc600048070ff */
[----:B------:R-:W3:Y:S01]  /*38f0*/  LDL.LU R85, [R1+0x108] ;  /* 0x0001080001557983 */ /* 0x000ee20000300800 */
[----:B----4-:R-:W-:-:S03]  /*3900*/  F2FP.SATFINITE.E4M3.F32.PACK_AB_MERGE_C R0, R0, R86, RZ ;  /* 0x000000560000723e */ /* 0x010fc600048070ff */
[----:B------:R-:W4:Y:S01]  /*3910*/  LDL.LU R86, [R1+0x104] ;  /* 0x0001040001567983 */ /* 0x000f220000300800 */
[----:B--2---:R-:W-:-:S03]  /*3920*/  F2FP.SATFINITE.E4M3.F32.PACK_AB_MERGE_C R4, R4, R87, RZ ;  /* 0x000000570404723e */ /* 0x004fc600048070ff */
[----:B------:R-:W4:Y:S01]  /*3930*/  LDL.LU R87, [R1+0x100] ;  /* 0x0001000001577983 */ /* 0x000f220000300800 */
[----:B------:R-:W-:Y:S02]  /*3940*/  F2FP.SATFINITE.E4M3.F32.PACK_AB_MERGE_C R24, R25, R24, RZ ;  /* 0x000000181918723e */ /* 0x000fe400048070ff */
[----:B------:R-:W-:Y:S02]  /*3950*/  ELECT P0, URZ, PT ;  /* 0x00000000003f782f */ /* 0x000fe40003800000 */
[----:B------:R-:W-:Y:S01]  /*3960*/  F2FP.SATFINITE.E4M3.F32.PACK_AB_MERGE_C R26, R27, R26, RZ ;  /* 0x0000001a1b1a723e */ /* 0x000fe200048070ff */
[----:B------:R-:W-:Y:S01]  /*3970*/  UMOV UR9, UR23 ;  /* 0x0000001700097c82 */ /* 0x000fe20008000000 */
[----:B------:R-:W-:Y:S01]  /*3980*/  F2FP.SATFINITE.E4M3.F32.PACK_AB_MERGE_C R152, R153, R152, RZ ;  /* 0x000000989998723e */ /* 0x000fe200048070ff */
[----:B------:R-:W-:Y:S01]  /*3990*/  UMOV UR10, UR11 ;  /* 0x0000000b000a7c82 */ /* 0x000fe20008000000 */
[----:B------:R-:W-:Y:S02]  /*39a0*/  F2FP.SATFINITE.E4M3.F32.PACK_AB_MERGE_C R6, R6, R7, RZ ;  /* 0x000000070606723e */ /* 0x000fe400048070ff */
[----:B------:R-:W2:Y:S01]  /*39b0*/  S2R R7, SR_TID.X ;  /* 0x0000000000077919 */ /* 0x000ea20000002100 */
[----:B------:R-:W-:-:S02]  /*39c0*/  F2FP.SATFINITE.E4M3.F32.PACK_AB_MERGE_C R154, R155, R154, RZ ;  /* 0x0000009a9b9a723e */ /* 0x000fc400048070ff */
[----:B------:R-:W-:Y:S02]  /*39d0*/  F2FP.SATFINITE.E4M3.F32.PACK_AB_MERGE_C R156, R157, R156, RZ ;  /* 0x0000009c9d9c723e */ /* 0x000fe400048070ff */
[----:B------:R-:W-:Y:S02]  /*39e0*/  F2FP.SATFINITE.E4M3.F32.PACK_AB_MERGE_C R8, R8, R3, RZ ;  /* 0x000000030808723e */ /* 0x000fe400048070ff */
[----:B------:R-:W-:Y:S02]  /*39f0*/  F2FP.SATFINITE.E4M3.F32.PACK_AB_MERGE_C R158, R159, R158, RZ ;  /* 0x0000009e9f9e723e */ /* 0x000fe400048070ff */
[----:B------:R-:W-:Y:S02]  /*3a00*/  F2FP.SATFINITE.E4M3.F32.PACK_AB_MERGE_C R88, R89, R88, RZ ;  /* 0x000000585958723e */ /* 0x000fe400048070ff */
[----:B------:R-:W-:Y:S02]  /*3a10*/  F2FP.SATFINITE.E4M3.F32.PACK_AB_MERGE_C R90, R91, R90, RZ ;  /* 0x0000005a5b5a723e */ /* 0x000fe400048070ff */
        /* <DEDUP_REMOVED lines=9> */
[----:B------:R-:W-:Y:S01]  /*3ab0*/  F2FP.SATFINITE.E4M3.F32.PACK_AB_MERGE_C R166, R167, R166, RZ ;  /* 0x000000a6a7a6723e */ /* 0x000fe200048070ff */
[C---:B--2---:R-:W-:Y:S01]  /*3ac0*/  IMAD.SHL.U32 R25, R7.reuse, 0x40, RZ ;  /* 0x0000004007197824 */ /* 0x044fe200078e00ff */
[C---:B------:R-:W-:Y:S01]  /*3ad0*/  LOP3.LUT R3, R7.reuse, 0x7f, RZ, 0xc0, !PT ;  /* 0x0000007f07037812 */ /* 0x040fe200078ec0ff */
[----:B------:R-:W-:Y:S01]  /*3ae0*/  IMAD.SHL.U32 R27, R7, 0x2, RZ ;  /* 0x00000002071b7824 */ /* 0x000fe200078e00ff */
[----:B------:R-:W-:Y:S02]  /*3af0*/  F2FP.SATFINITE.E4M3.F32.PACK_AB_MERGE_C R96, R97, R96, RZ ;  /* 0x000000606160723e */ /* 0x000fe400048070ff */
[----:B------:R-:W-:-:S02]  /*3b00*/  LOP3.LUT R25, R25, 0x1800, RZ, 0xc0, !PT ;  /* 0x0000180019197812 */ /* 0x000fc400078ec0ff */
[----:B------:R-:W-:Y:S02]  /*3b10*/  LOP3.LUT R27, R27, 0x6, RZ, 0xc0, !PT ;  /* 0x000000061b1b7812 */ /* 0x000fe400078ec0ff */
[----:B------:R-:W-:Y:S02]  /*3b20*/  ISETP.LT.U32.AND P0, PT, R3, 0x20, P0 ;  /* 0x000000200300780c */ /* 0x000fe40000701070 */
[----:B------:R-:W-:Y:S02]  /*3b30*/  F2FP.SATFINITE.E4M3.F32.PACK_AB_MERGE_C R98, R99, R98, RZ ;  /* 0x000000626362723e */ /* 0x000fe400048070ff */
[----:B------:R-:W-:Y:S02]  /*3b40*/  F2FP.SATFINITE.E4M3.F32.PACK_AB_MERGE_C R100, R101, R100, RZ ;  /* 0x000000646564723e */ /* 0x000fe400048070ff */
[----:B------:R-:W-:Y:S02]  /*3b50*/  F2FP.SATFINITE.E4M3.F32.PACK_AB_MERGE_C R102, R103, R102, RZ ;  /* 0x000000666766723e */ /* 0x000fe400048070ff */
[----:B------:R-:W-:-:S02]  /*3b60*/  F2FP.SATFINITE.E4M3.F32.PACK_AB_MERGE_C R32, R33, R32, RZ ;  /* 0x000000202120723e */ /* 0x000fc400048070ff */
[----:B------:R-:W-:Y:S02]  /*3b70*/  F2FP.SATFINITE.E4M3.F32.PACK_AB_MERGE_C R34, R35, R34, RZ ;  /* 0x000000222322723e */ /* 0x000fe400048070ff */
[----:B------:R-:W-:Y:S01]  /*3b80*/  F2FP.SATFINITE.E4M3.F32.PACK_AB_MERGE_C R36, R37, R36, RZ ;  /* 0x000000242524723e */ /* 0x000fe200048070ff */
[----:B------:R-:W-:Y:S01]  /*3b90*/  VOTEU.ANY UP0, P0 ;  /* 0x00000000003f7886 */ /* 0x000fe20000000100 */
[----:B------:R-:W-:Y:S01]  /*3ba0*/  F2FP.SATFINITE.E4M3.F32.PACK_AB_MERGE_C R38, R39, R38, RZ ;  /* 0x000000262726723e */ /* 0x000fe200048070ff */
[----:B------:R-:W-:Y:S01]  /*3bb0*/  VOTEU.ANY UP1, P0 ;  /* 0x00000000003f7886 */ /* 0x000fe20000020100 */
[----:B------:R-:W-:Y:S02]  /*3bc0*/  F2FP.SATFINITE.E4M3.F32.PACK_AB_MERGE_C R11, R11, R250, RZ ;  /* 0x000000fa0b0b723e */ /* 0x000fe400048070ff */
[----:B------:R-:W-:Y:S01]  /*3bd0*/  F2FP.SATFINITE.E4M3.F32.PACK_AB_MERGE_C R12, R12, R249, RZ ;  /* 0x000000f90c0c723e */ /* 0x000fe200048070ff */
[----:B------:R-:W-:Y:S01]  /*3be0*/  @UP0 UMOV UR4, UR48 ;  /* 0x0000003000040c82 */ /* 0x000fe20008000000 */
[----:B------:R-:W-:Y:S01]  /*3bf0*/  F2FP.SATFINITE.E4M3.F32.PACK_AB_MERGE_C R13, R13, R248, RZ ;  /* 0x000000f80d0d723e */ /* 0x000fe200048070ff */
[----:B------:R-:W-:Y:S01]  /*3c00*/  @UP0 UMOV UR5, UR49 ;  /* 0x0000003100050c82 */ /* 0x000fe20008000000 */
[----:B-1----:R-:W-:Y:S01]  /*3c10*/  BAR.SYNC.DEFER_BLOCKING 0x0 ;  /* 0x0000000000007b1d */ /* 0x002fe20000010000 */
        /* <DEDUP_REMOVED lines=72> */
[----:B------:R-:W-:-:S02]  /*40a0*/  LOP3.LUT R228, R7, 0x1c, RZ, 0xc0, !PT ;  /* 0x0000001c07e47812 */ /* 0x000fc400078ec0ff */
[----:B------:R-:W-:Y:S02]  /*40b0*/  F2FP.SATFINITE.E4M3.F32.PACK_AB_MERGE_C R140, R141, R140, RZ ;  /* 0x0000008c8d8c723e */ /* 0x000fe400048070ff */
[----:B------:R-:W-:Y:S01]  /*40c0*/  F2FP.SATFINITE.E4M3.F32.PACK_AB_MERGE_C R142, R143, R142, RZ ;  /* 0x0000008e8f8e723e */ /* 0x000fe200048070ff */
[C---:B------:R-:W-:Y:S01]  /*40d0*/  IMAD R25, R228.reuse, 0x20, R25 ;  /* 0x00000020e4197824 */ /* 0x040fe200078e0219 */
[----:B------:R-:W-:Y:S01]  /*40e0*/  F2FP.SATFINITE.E4M3.F32.PACK_AB_MERGE_C R72, R73, R72, RZ ;  /* 0x000000484948723e */ /* 0x000fe200048070ff */
[----:B------:R-:W-:Y:S01]  /*40f0*/  IMAD R228, R228, 0x4, R27 ;  /* 0x00000004e4e47824 */ /* 0x000fe200078e021b */
[----:B------:R-:W-:Y:S02]  /*4100*/  F2FP.SATFINITE.E4M3.F32.PACK_AB_MERGE_C R74, R75, R74, RZ ;  /* 0x0000004a4b4a723e */ /* 0x000fe400048070ff */
[----:B------:R-:W-:Y:S01]  /*4110*/  F2FP.SATFINITE.E4M3.F32.PACK_AB_MERGE_C R76, R77, R76, RZ ;  /* 0x0000004c4d4c723e */ /* 0x000fe200048070ff */
[----:B------:R-:W-:Y:S01]  /*4120*/  IMAD.IADD R25, R25, 0x1, R228 ;  /* 0x0000000119197824 */ /* 0x000fe200078e02e4 */
[----:B------:R-:W-:-:S02]  /*4130*/  F2FP.SATFINITE.E4M3.F32.PACK_AB_MERGE_C R78, R79, R78, RZ ;  /* 0x0000004e4f4e723e */ /* 0x000fc400048070ff */
[----:B------:R-:W-:Y:S02]  /*4140*/  F2FP.SATFINITE.E4M3.F32.PACK_AB_MERGE_C R223, R223, R230, RZ ;  /* 0x000000e6dfdf723e */ /* 0x000fe400048070ff */
[----:B------:R1:W-:Y:S01]  /*4150*/  STS.U16 [R25+UR8], R5 ;  /* 0x0000000519007988 */ /* 0x0003e20008000408 */
[----:B------:R-:W-:Y:S02]  /*4160*/  LOP3.LUT R3, R25, 0x10, RZ, 0x3c, !PT ;  /* 0x0000001019037812 */ /* 0x000fe400078e3cff */
[----:B------:R-:W-:Y:S01]  /*4170*/  F2FP.SATFINITE.E4M3.F32.PACK_AB_MERGE_C R224, R224, R229, RZ ;  /* 0x000000e5e0e0723e */ /* 0x000fe200048070ff */
[----:B------:R-:W-:Y:S01]  /*4180*/  STS.U16 [R25+UR8+0x400], R2 ;  /* 0x0004000219007988 */ /* 0x000fe20008000408 */
[----:B------:R-:W-:Y:S02]  /*4190*/  F2FP.SATFINITE.E4M3.F32.PACK_AB_MERGE_C R226, R226, R227, RZ ;  /* 0x000000e3e2e2723e */ /* 0x000fe400048070ff */
[----:B------:R-:W-:Y:S01]  /*41a0*/  F2FP.SATFINITE.E4M3.F32.PACK_AB_MERGE_C R208, R209, R208, RZ ;  /* 0x000000d0d1d0723e */ /* 0x000fe200048070ff */
[----:B------:R-:W-:Y:S01]  /*41b0*/  STS.U16 [R25+UR8+0x8], R0 ;  /* 0x0000080019007988 */ /* 0x000fe20008000408 */
[----:B------:R-:W-:-:S02]  /*41c0*/  F2FP.SATFINITE.E4M3.F32.PACK_AB_MERGE_C R210, R211, R210, RZ ;  /* 0x000000d2d3d2723e */ /* 0x000fc400048070ff */
[----:B-1----:R-:W-:Y:S01]  /*41d0*/  LOP3.LUT R5, R25, 0x20, RZ, 0x3c, !PT ;  /* 0x0000002019057812 */ /* 0x002fe200078e3cff */
[----:B------:R-:W-:Y:S01]  /*41e0*/  STS.U16 [R25+UR8+0x408], R4 ;  /* 0x0004080419007988 */ /* 0x000fe20008000408 */
[----:B------:R-:W-:Y:S02]  /*41f0*/  F2FP.SATFINITE.E4M3.F32.PACK_AB_MERGE_C R212, R213, R212, RZ ;  /* 0x000000d4d5d4723e */ /* 0x000fe400048070ff */
[----:B------:R-:W-:Y:S01]  /*4200*/  F2FP.SATFINITE.E4M3.F32.PACK_AB_MERGE_C R214, R215, R214, RZ ;  /* 0x000000d6d7d6723e */ /* 0x000fe200048070ff */
[----:B------:R-:W-:Y:S01]  /*4210*/  STS.U16 [R25+UR8+0x2000], R152 ;  /* 0x0020009819007988 */ /* 0x000fe20008000408 */
[----:B------:R-:W-:Y:S02]  /*4220*/  F2FP.SATFINITE.E4M3.F32.PACK_AB_MERGE_C R144, R145, R144, RZ ;  /* 0x000000909190723e */ /* 0x000fe400048070ff */
[----:B------:R-:W-:Y:S01]  /*4230*/  F2FP.SATFINITE.E4M3.F32.PACK_AB_MERGE_C R146, R147, R146, RZ ;  /* 0x000000929392723e */ /* 0x000fe200048070ff */
[----:B------:R-:W-:Y:S01]  /*4240*/  STS.U16 [R25+UR8+0x2400], R154 ;  /* 0x0024009a19007988 */ /* 0x000fe20008000408 */
[----:B------:R-:W-:-:S02]  /*4250*/  F2FP.SATFINITE.E4M3.F32.PACK_AB_MERGE_C R148, R149, R148, RZ ;  /* 0x000000949594723e */ /* 0x000fc400048070ff */
[----:B------:R-:W-:Y:S01]  /*4260*/  F2FP.SATFINITE.E4M3.F32.PACK_AB_MERGE_C R150, R151, R150, RZ ;  /* 0x000000969796723e */ /* 0x000fe200048070ff */
[----:B------:R-:W-:Y:S01]  /*4270*/  STS.U16 [R25+UR8+0x2008], R156 ;  /* 0x0020089c19007988 */ /* 0x000fe20008000408 */
[----:B------:R-:W-:Y:S02]  /*4280*/  F2FP.SATFINITE.E4M3.F32.PACK_AB_MERGE_C R80, R81, R80, RZ ;  /* 0x000000505150723e */ /* 0x000fe400048070ff */
[----:B------:R-:W-:Y:S01]  /*4290*/  F2FP.SATFINITE.E4M3.F32.PACK_AB_MERGE_C R82, R83, R82, RZ ;  /* 0x000000525352723e */ /* 0x000fe200048070ff */
[----:B------:R-:W-:Y:S01]  /*42a0*/  STS.U16 [R25+UR8+0x2408], R158 ;  /* 0x0024089e19007988 */ /* 0x000fe20008000408 */
[----:B---3--:R-:W-:-:S03]  /*42b0*/  F2FP.SATFINITE.E4M3.F32.PACK_AB_MERGE_C R84, R85, R84, RZ ;  /* 0x000000545554723e */ /* 0x008fc600048070ff */
[----:B------:R-:W-:Y:S04]  /*42c0*/  STS.U16 [R25+UR8+0x4000], R88 ;  /* 0x0040005819007988 */ /* 0x000fe80008000408 */
[----:B------:R-:W-:Y:S04]  /*42d0*/  STS.U16 [R25+UR8+0x4400], R90 ;  /* 0x0044005a19007988 */ /* 0x000fe80008000408 */
[----:B------:R-:W-:Y:S04]  /*42e0*/  STS.U16 [R25+UR8+0x4008], R92 ;  /* 0x0040085c19007988 */ /* 0x000fe80008000408 */
[----:B------:R-:W-:Y:S04]  /*42f0*/  STS.U16 [R25+UR8+0x4408], R94 ;  /* 0x0044085e19007988 */ /* 0x000fe80008000408 */
[----:B------:R-:W-:Y:S04]  /*4300*/  STS.U16 [R25+UR8+0x6000], R24 ;  /* 0x0060001819007988 */ /* 0x000fe80008000408 */
[----:B------:R-:W-:Y:S04]  /*4310*/  STS.U16 [R25+UR8+0x6400], R26 ;  /* 0x0064001a19007988 */ /* 0x000fe80008000408 */
[----:B------:R-:W-:Y:S04]  /*4320*/  STS.U16 [R25+UR8+0x6008], R28 ;  /* 0x0060081c19007988 */ /* 0x000fe80008000408 */
[----:B------:R-:W-:Y:S04]  /*4330*/  STS.U16 [R25+UR8+0x6408], R30 ;  /* 0x0064081e19007988 */ /* 0x000fe80008000408 */
[----:B------:R-:W-:Y:S01]  /*4340*/  STS.U16 [R3+UR8], R6 ;  /* 0x0000000603007988 */ /* 0x000fe20008000408 */
[----:B----4-:R-:W-:-:S03]  /*4350*/  F2FP.SATFINITE.E4M3.F32.PACK_AB_MERGE_C R86, R87, R86, RZ ;  /* 0x000000565756723e */ /* 0x010fc600048070ff */
        /* <DEDUP_REMOVED lines=14> */
[----:B------:R1:W-:Y:S04]  /*4440*/  STS.U16 [R3+UR8+0x6408], R38 ;  /* 0x0064082603007988 */ /* 0x0003e80008000408 */
[----:B------:R-:W-:Y:S04]  /*4450*/  STS.U16 [R5+UR8], R11 ;  /* 0x0000000b05007988 */ /* 0x000fe80008000408 */
[----:B------:R-:W-:Y:S01]  /*4460*/  STS.U16 [R5+UR8+0x400], R12 ;  /* 0x0004000c05007988 */ /* 0x000fe20008000408 */
[----:B-1----:R-:W-:-:S03]  /*4470*/  LOP3.LUT R3, R25, 0x30, RZ, 0x3c, !PT ;  /* 0x0000003019037812 */ /* 0x002fc600078e3cff */
        /* <DEDUP_REMOVED lines=50> */
[----:B-1----:R-:W-:-:S02]  /*47a0*/  LOP3.LUT R5, R25, 0x60, RZ, 0x3c, !PT ;  /* 0x0000006019057812 */ /* 0x002fc400078e3cff */
[----:B------:R-:W-:Y:S01]  /*47b0*/  LOP3.LUT R25, R25, 0x70, RZ, 0x3c, !PT ;  /* 0x0000007019197812 */ /* 0x000fe200078e3cff */
        /* <DEDUP_REMOVED lines=14> */
[----:B------:R-:W-:Y:S04]  /*48a0*/  STS.U16 [R5+UR8], R219 ;  /* 0x000000db05007988 */ /* 0x000fe80008000408 */
        /* <DEDUP_REMOVED lines=30> */
[----:B------:R-:W-:Y:S01]  /*4a90*/  STS.U16 [R25+UR8+0x6408], R86 ;  /* 0x0064085619007988 */ /* 0x000fe20008000408 */
[----:B------:R1:W-:Y:S06]  /*4aa0*/  MEMBAR.ALL.CTA ;  /* 0x0000000000007992 */ /* 0x0003ec0000008000 */
[----:B-1----:R-:W1:Y:S02]  /*4ab0*/  FENCE.VIEW.ASYNC.S ;  /* 0x00000000000073c6 */ /* 0x002e640000000000 */
[----:B-1----:R-:W-:Y:S06]  /*4ac0*/  BAR.SYNC.DEFER_BLOCKING 0x0 ;  /* 0x0000000000007b1d */ /* 0x002fec0000010000 */
[----:B------:R1:W-:Y:S01]  /*4ad0*/  @UP1 UTMASTG.2D [UR8], [UR4] ;  /* 0x00000008040013b5 */ /* 0x0003e20008008000 */
[----:B------:R0:W-:Y:S01]  /*4ae0*/  UTMACMDFLUSH ;  /* 0x00000000000079b7 */ /* 0x0001e20000000000 */
[----:B------:R-:W-:-:S04]  /*4af0*/  DEPBAR.LE SB0, 0x0 ;  /* 0x000080000000791a */ /* 0x000fc80000000000 */
[----:B------:R-:W-:Y:S06]  /*4b00*/  BAR.SYNC.DEFER_BLOCKING 0x0 ;  /* 0x0000000000007b1d */ /* 0x000fec0000010000 */
[----:B-1----:R-:W-:Y:S05]  /*4b10*/  EXIT ;  /* 0x000000000000794d */ /* 0x002fea0003800000 */
.L_x_49:
[----:B------:R-:W1:Y:S02]  /*4b20*/  SYNCS.PHASECHK.TRANS64.TRYWAIT P0, [UR8+0x6000], R2 ;  /* 0x00600002ff0075a7 */ /* 0x000e640008000148 */
[----:B-1----:R-:W-:Y:S05]  /*4b30*/  @!P0 BRA `(.L_x_49) ;  /* 0xfffffffc00f88947 */ /* 0x002fea000383ffff */
[----:B------:R-:W-:Y:S05]  /*4b40*/  BRA `(.L_x_51) ;  /* 0xffffffdc00987947 */ /* 0x000fea000383ffff */
.L_x_52:
[----:B------:R-:W-:-:S00]  /*4b50*/  BRA `(.L_x_52) ;  /* 0xfffffffc00fc7947 */ /* 0x000fc0000383ffff */
[----:B------:R-:W-:-:S00]  /*4b60*/  NOP ;  /* 0x0000000000007918 */ /* 0x000fc00000000000 */
        /* <DEDUP_REMOVED lines=9> */
.L_x_53:


//--------------------- .nv.shared.gluon_wgmma    --------------------------
	.section	.nv.shared.gluon_wgmma,"aw",@nobits
	.sectionflags	@""
	.align	16
	.zero		1024


//--------------------- .nv.shared.reserved.0     --------------------------
	.section	.nv.shared.reserved.0,"aw",@nobits
	.weak		__nv_reservedSMEM_offset_0_alias
	.size		__nv_reservedSMEM_offset_0_alias, 0, 0
	.other		__nv_reservedSMEM_offset_0_alias,@"STO_CUDA_RESERVED_SHARED STV_DEFAULT"
__nv_reservedSMEM_offset_0_alias:
	.zero		0


//--------------------- .nv.constant0.gluon_wgmma --------------------------
	.section	.nv.constant0.gluon_wgmma,"a",@progbits
	.sectionflags	@""
	.align	4
.nv.constant0.gluon_wgmma:
	.zero		608


//--------------------- SYMBOLS --------------------------

	.type		.nv.reservedSmem.offset0,@object
	.size		.nv.reservedSmem.offset0,0x4
